	.headerflags	@"EF_CUDA_TEXMODE_UNIFIED EF_CUDA_64BIT_ADDRESS EF_CUDA_ACCELERATORS EF_CUDA_SM90 EF_CUDA_VIRTUAL_SM(EF_CUDA_SM90)"
	.elftype	@"ET_EXEC"


//--------------------- .nv.info                  --------------------------
	.section	.nv.info,"",@"SHT_CUDA_INFO"
	.align	4


	//----- nvinfo : EIATTR_REGCOUNT
	.align		4
        /*0000*/ 	.byte	0x04, 0x2f
        /*0002*/ 	.short	(.L_1 - .L_0)
	.align		4
.L_0:
        /*0004*/ 	.word	index@(matmul_kernel)
        /*0008*/ 	.word	0x0000007c


	//----- nvinfo : EIATTR_MIN_STACK_SIZE
	.align		4
.L_1:
        /*000c*/ 	.byte	0x04, 0x12
        /*000e*/ 	.short	(.L_3 - .L_2)
	.align		4
.L_2:
        /*0010*/ 	.word	index@(matmul_kernel)
        /*0014*/ 	.word	0x00000000


	//----- nvinfo : EIATTR_FRAME_SIZE
	.align		4
.L_3:
        /*0018*/ 	.byte	0x04, 0x11
        /*001a*/ 	.short	(.L_5 - .L_4)
	.align		4
.L_4:
        /*001c*/ 	.word	index@(matmul_kernel)
        /*0020*/ 	.word	0x00000000


	//----- nvinfo : EIATTR_MIN_STACK_SIZE
	.align		4
.L_5:
        /*0024*/ 	.byte	0x04, 0x12
        /*0026*/ 	.short	(.L_7 - .L_6)
	.align		4
.L_6:
        /*0028*/ 	.word	index@(matmul_kernel)
        /*002c*/ 	.word	0x00000000
.L_7:


//--------------------- .nv.info.matmul_kernel    --------------------------
	.section	.nv.info.matmul_kernel,"",@"SHT_CUDA_INFO"
	.sectionflags	@""
	.align	4


	//----- nvinfo : EIATTR_CUDA_API_VERSION
	.align		4
        /*0000*/ 	.byte	0x04, 0x37
        /*0002*/ 	.short	(.L_9 - .L_8)
.L_8:
        /*0004*/ 	.word	0x0000007c


	//----- nvinfo : EIATTR_KPARAM_INFO
	.align		4
.L_9:
        /*0008*/ 	.byte	0x04, 0x17
        /*000a*/ 	.short	(.L_11 - .L_10)
.L_10:
        /*000c*/ 	.word	0x00000000
        /*0010*/ 	.short	0x0008
        /*0012*/ 	.short	0x002c
        /*0014*/ 	.byte	0x00, 0xf0, 0x11, 0x00


	//----- nvinfo : EIATTR_KPARAM_INFO
	.align		4
.L_11:
        /*0018*/ 	.byte	0x04, 0x17
        /*001a*/ 	.short	(.L_13 - .L_12)
.L_12:
        /*001c*/ 	.word	0x00000000
        /*0020*/ 	.short	0x0007
        /*0022*/ 	.short	0x0028
        /*0024*/ 	.byte	0x00, 0xf0, 0x11, 0x00


	//----- nvinfo : EIATTR_KPARAM_INFO
	.align		4
.L_13:
        /*0028*/ 	.byte	0x04, 0x17
        /*002a*/ 	.short	(.L_15 - .L_14)
.L_14:
        /*002c*/ 	.word	0x00000000
        /*0030*/ 	.short	0x0006
        /*0032*/ 	.short	0x0024
        /*0034*/ 	.byte	0x00, 0xf0, 0x11, 0x00


	//----- nvinfo : EIATTR_KPARAM_INFO
	.align		4
.L_15:
        /*0038*/ 	.byte	0x04, 0x17
        /*003a*/ 	.short	(.L_17 - .L_16)
.L_16:
        /*003c*/ 	.word	0x00000000
        /*0040*/ 	.short	0x0005
        /*0042*/ 	.short	0x0020
        /*0044*/ 	.byte	0x00, 0xf0, 0x11, 0x00


	//----- nvinfo : EIATTR_KPARAM_INFO
	.align		4
.L_17:
        /*0048*/ 	.byte	0x04, 0x17
        /*004a*/ 	.short	(.L_19 - .L_18)
.L_18:
        /*004c*/ 	.word	0x00000000
        /*0050*/ 	.short	0x0004
        /*0052*/ 	.short	0x001c
        /*0054*/ 	.byte	0x00, 0xf0, 0x11, 0x00


	//----- nvinfo : EIATTR_KPARAM_INFO
	.align		4
.L_19:
        /*0058*/ 	.byte	0x04, 0x17
        /*005a*/ 	.short	(.L_21 - .L_20)
.L_20:
        /*005c*/ 	.word	0x00000000
        /*0060*/ 	.short	0x0003
        /*0062*/ 	.short	0x0018
        /*0064*/ 	.byte	0x00, 0xf0, 0x11, 0x00


	//----- nvinfo : EIATTR_KPARAM_INFO
	.align		4
.L_21:
        /*0068*/ 	.byte	0x04, 0x17
        /*006a*/ 	.short	(.L_23 - .L_22)
.L_22:
        /*006c*/ 	.word	0x00000000
        /*0070*/ 	.short	0x0002
        /*0072*/ 	.short	0x0010
        /*0074*/ 	.byte	0x00, 0xf4, 0x21, 0x00


	//----- nvinfo : EIATTR_KPARAM_INFO
	.align		4
.L_23:
        /*0078*/ 	.byte	0x04, 0x17
        /*007a*/ 	.short	(.L_25 - .L_24)
.L_24:
        /*007c*/ 	.word	0x00000000
        /*0080*/ 	.short	0x0001
        /*0082*/ 	.short	0x0008
        /*0084*/ 	.byte	0x00, 0xf4, 0x21, 0x00


	//----- nvinfo : EIATTR_KPARAM_INFO
	.align		4
.L_25:
        /*0088*/ 	.byte	0x04, 0x17
        /*008a*/ 	.short	(.L_27 - .L_26)
.L_26:
        /*008c*/ 	.word	0x00000000
        /*0090*/ 	.short	0x0000
        /*0092*/ 	.short	0x0000
        /*0094*/ 	.byte	0x00, 0xf4, 0x21, 0x00


	//----- nvinfo : EIATTR_SPARSE_MMA_MASK
	.align		4
.L_27:
        /*0098*/ 	.byte	0x03, 0x50
        /*009a*/ 	.short	0x0000


	//----- nvinfo : EIATTR_MAXREG_COUNT
	.align		4
        /*009c*/ 	.byte	0x03, 0x1b
        /*009e*/ 	.short	0x00ff


	//----- nvinfo : EIATTR_COOP_GROUP_MASK_REGIDS
	.align		4
        /*00a0*/ 	.byte	0x04, 0x29
        /*00a2*/ 	.short	(.L_29 - .L_28)


	//   ....[0]....
.L_28:
        /*00a4*/ 	.word	0xffffffff


	//----- nvinfo : EIATTR_COOP_GROUP_INSTR_OFFSETS
	.align		4
.L_29:
        /*00a8*/ 	.byte	0x04, 0x28
        /*00aa*/ 	.short	(.L_31 - .L_30)


	//   ....[0]....
.L_30:
        /*00ac*/ 	.word	0x00001010


	//----- nvinfo : EIATTR_EXIT_INSTR_OFFSETS
	.align		4
.L_31:
        /*00b0*/ 	.byte	0x04, 0x1c
        /*00b2*/ 	.short	(.L_33 - .L_32)


	//   ....[0]....
.L_32:
        /*00b4*/ 	.word	0x000024d0


	//   ....[1]....
        /*00b8*/ 	.word	0x00002530


	//----- nvinfo : EIATTR_REQNTID
	.align		4
.L_33:
        /*00bc*/ 	.byte	0x04, 0x10
        /*00be*/ 	.short	(.L_35 - .L_34)
.L_34:
        /*00c0*/ 	.word	0x00000080
        /*00c4*/ 	.word	0x00000001
        /*00c8*/ 	.word	0x00000001


	//----- nvinfo : EIATTR_CBANK_PARAM_SIZE
	.align		4
.L_35:
        /*00cc*/ 	.byte	0x03, 0x19
        /*00ce*/ 	.short	0x0030


	//----- nvinfo : EIATTR_PARAM_CBANK
	.align		4
        /*00d0*/ 	.byte	0x04, 0x0a
        /*00d2*/ 	.short	(.L_37 - .L_36)
	.align		4
.L_36:
        /*00d4*/ 	.word	index@(.nv.constant0.matmul_kernel)
        /*00d8*/ 	.short	0x0210
        /*00da*/ 	.short	0x0030


	//----- nvinfo : EIATTR_SW_WAR
	.align		4
.L_37:
        /*00dc*/ 	.byte	0x04, 0x36
        /*00de*/ 	.short	(.L_39 - .L_38)
.L_38:
        /*00e0*/ 	.word	0x00000008
.L_39:


//--------------------- .nv.callgraph             --------------------------
	.section	.nv.callgraph,"",@"SHT_CUDA_CALLGRAPH"
	.align	4
	.sectionentsize	8
	.align		4
        /*0000*/ 	.word	0x00000000
	.align		4
        /*0004*/ 	.word	0xffffffff
	.align		4
        /*0008*/ 	.word	0x00000000
	.align		4
        /*000c*/ 	.word	0xfffffffe
	.align		4
        /*0010*/ 	.word	0x00000000
	.align		4
        /*0014*/ 	.word	0xfffffffd
	.align		4
        /*0018*/ 	.word	0x00000000
	.align		4
        /*001c*/ 	.word	0xfffffffc


//--------------------- .text.matmul_kernel       --------------------------
	.section	.text.matmul_kernel,"ax",@progbits
	.sectionflags	@"SHF_BARRIERS=1"
	.align	128
        .global         matmul_kernel
        .type           matmul_kernel,@function
        .size           matmul_kernel,(.L_x_3 - matmul_kernel)
        .other          matmul_kernel,@"STO_CUDA_ENTRY STV_DEFAULT"
matmul_kernel:
.text.matmul_kernel:
[----:B------:R-:W1:Y:S01]  /*0000*/  LDC R1, c[0x0][0x28] ;  /* 0x00000a00ff017b82 */ /* 0x000e620000000800 */
[----:B------:R-:W2:Y:S01]  /*0010*/  S2R R0, SR_TID.X ;  /* 0x0000000000007919 */ /* 0x000ea20000002100 */
[----:B------:R-:W-:-:S06]  /*0020*/  ULDC UR30, c[0x0][0x22c] ;  /* 0x00008b00001e7ab9 */ /* 0x000fcc0000000800 */
[----:B------:R-:W3:Y:S01]  /*0030*/  S2UR UR26, SR_CTAID.X ;  /* 0x00000000001a79c3 */ /* 0x000ee20000002500 */
[----:B------:R-:W-:Y:S01]  /*0040*/  UIADD3 UR29, UR30, 0x3f, URZ ;  /* 0x0000003f1e1d7890 */ /* 0x000fe2000fffe03f */
[----:B------:R-:W4:Y:S01]  /*0050*/  S2R R94, SR_TID.X ;  /* 0x00000000005e7919 */ /* 0x000f220000002100 */
[----:B------:R-:W-:Y:S01]  /*0060*/  UIADD3 UR5, UR30, -0x40, URZ ;  /* 0xffffffc01e057890 */ /* 0x000fe2000fffe03f */
[----:B------:R-:W-:Y:S01]  /*0070*/  CS2R R56, SRZ ;  /* 0x0000000000387805 */ /* 0x000fe2000001ff00 */
[----:B------:R-:W-:Y:S01]  /*0080*/  UISETP.GT.AND UP0, UPT, UR29, 0x3f, UPT ;  /* 0x0000003f1d00788c */ /* 0x000fe2000bf04270 */
[----:B------:R-:W-:Y:S01]  /*0090*/  CS2R R58, SRZ ;  /* 0x00000000003a7805 */ /* 0x000fe2000001ff00 */
[----:B------:R-:W-:Y:S01]  /*00a0*/  ULDC UR6, c[0x0][0x234] ;  /* 0x00008d0000067ab9 */ /* 0x000fe20000000800 */
[----:B------:R-:W5:Y:S01]  /*00b0*/  S2UR UR27, SR_CTAID.Y ;  /* 0x00000000001b79c3 */ /* 0x000f620000002600 */
[----:B------:R-:W-:Y:S01]  /*00c0*/  USEL UR4, URZ, 0x10, !UP0 ;  /* 0x000000103f047887 */ /* 0x000fe2000c000000 */
[----:B------:R-:W-:Y:S01]  /*00d0*/  CS2R R60, SRZ ;  /* 0x00000000003c7805 */ /* 0x000fe2000001ff00 */
[----:B------:R-:W-:Y:S01]  /*00e0*/  UISETP.GT.AND UP0, UPT, UR29, 0x7f, UPT ;  /* 0x0000007f1d00788c */ /* 0x000fe2000bf04270 */
[----:B------:R-:W-:Y:S01]  /*00f0*/  CS2R R62, SRZ ;  /* 0x00000000003e7805 */ /* 0x000fe2000001ff00 */
[----:B------:R-:W-:Y:S01]  /*0100*/  UMOV UR28, 0x400 ;  /* 0x00000400001c7882 */ /* 0x000fe20000000000 */
[----:B------:R-:W-:Y:S01]  /*0110*/  ULDC.64 UR34, c[0x0][0x208] ;  /* 0x0000820000227ab9 */ /* 0x000fe20000000a00 */
[----:B------:R-:W-:Y:S01]  /*0120*/  IMAD.U32 R6, RZ, RZ, UR4 ;  /* 0x00000004ff067e24 */ /* 0x000fe2000f8e00ff */
[----:B------:R-:W4:Y:S01]  /*0130*/  LDC.64 R16, c[0x0][0x210] ;  /* 0x00008400ff107b82 */ /* 0x000f220000000a00 */
[----:B------:R-:W-:Y:S01]  /*0140*/  ULDC UR32, c[0x0][0x238] ;  /* 0x00008e0000207ab9 */ /* 0x000fe20000000800 */
[----:B------:R-:W-:Y:S01]  /*0150*/  CS2R R64, SRZ ;  /* 0x0000000000407805 */ /* 0x000fe2000001ff00 */
[----:B------:R-:W-:Y:S01]  /*0160*/  IMAD.U32 R22, RZ, RZ, UR32 ;  /* 0x00000020ff167e24 */ /* 0x000fe2000f8e00ff */
[----:B------:R-:W-:-:S02]  /*0170*/  USHF.L.U32 UR37, UR32, 0x6, URZ ;  /* 0x0000000620257899 */ /* 0x000fc4000800063f */
[----:B------:R-:W-:Y:S01]  /*0180*/  IMAD.U32 R24, RZ, RZ, UR32 ;  /* 0x00000020ff187e24 */ /* 0x000fe2000f8e00ff */
[----:B------:R-:W-:Y:S01]  /*0190*/  CS2R R66, SRZ ;  /* 0x0000000000427805 */ /* 0x000fe2000001ff00 */
[----:B------:R-:W-:Y:S01]  /*01a0*/  IMAD.U32 R26, RZ, RZ, UR32 ;  /* 0x00000020ff1a7e24 */ /* 0x000fe2000f8e00ff */
[----:B---3--:R-:W-:Y:S01]  /*01b0*/  USHF.L.U32 UR26, UR26, 0x6, URZ ;  /* 0x000000061a1a7899 */ /* 0x008fe2000800063f */
[----:B------:R-:W3:Y:S01]  /*01c0*/  S2UR UR4, SR_CgaCtaId ;  /* 0x00000000000479c3 */ /* 0x000ee20000008800 */
[----:B------:R-:W-:Y:S02]  /*01d0*/  CS2R R68, SRZ ;  /* 0x0000000000447805 */ /* 0x000fe4000001ff00 */
[----:B------:R-:W-:Y:S02]  /*01e0*/  CS2R R70, SRZ ;  /* 0x0000000000467805 */ /* 0x000fe4000001ff00 */
[----:B------:R-:W-:Y:S02]  /*01f0*/  CS2R R72, SRZ ;  /* 0x0000000000487805 */ /* 0x000fe4000001ff00 */
[----:B------:R-:W-:Y:S01]  /*0200*/  CS2R R74, SRZ ;  /* 0x00000000004a7805 */ /* 0x000fe2000001ff00 */
[C---:B--2---:R-:W-:Y:S01]  /*0210*/  IMAD.SHL.U32 R2, R0.reuse, 0x2, RZ ;  /* 0x0000000200027824 */ /* 0x044fe200078e00ff */
[----:B------:R-:W-:Y:S01]  /*0220*/  SHF.R.U32.HI R96, RZ, 0x2, R0 ;  /* 0x00000002ff607819 */ /* 0x000fe20000011600 */
[----:B------:R-:W-:Y:S01]  /*0230*/  IMAD.SHL.U32 R5, R0, 0x10, RZ ;  /* 0x0000001000057824 */ /* 0x000fe200078e00ff */
[----:B-1---5:R-:W-:Y:S01]  /*0240*/  USHF.L.U32 UR27, UR27, 0x7, URZ ;  /* 0x000000071b1b7899 */ /* 0x022fe2000800063f */
[----:B----4-:R-:W-:Y:S01]  /*0250*/  IMAD.SHL.U32 R3, R94, 0x8, RZ ;  /* 0x000000085e037824 */ /* 0x010fe200078e00ff */
[----:B------:R-:W-:Y:S01]  /*0260*/  LOP3.LUT R2, R2, 0x6, RZ, 0xc0, !PT ;  /* 0x0000000602027812 */ /* 0x000fe200078ec0ff */
[----:B------:R-:W1:Y:S01]  /*0270*/  LDC.64 R20, c[0x0][0x218] ;  /* 0x00008600ff147b82 */ /* 0x000e620000000a00 */
[----:B------:R-:W-:Y:S01]  /*0280*/  SHF.R.U32.HI R91, RZ, 0x3, R94 ;  /* 0x00000003ff5b7819 */ /* 0x000fe2000001165e */
[C---:B------:R-:W-:Y:S01]  /*0290*/  IMAD.SHL.U32 R95, R0.reuse, 0x4, RZ ;  /* 0x00000004005f7824 */ /* 0x040fe200078e00ff */
[----:B------:R-:W-:Y:S01]  /*02a0*/  LOP3.LUT R90, R3, 0x38, RZ, 0xc0, !PT ;  /* 0x00000038035a7812 */ /* 0x000fe200078ec0ff */
[----:B------:R-:W-:Y:S01]  /*02b0*/  IMAD.U32 R8, RZ, RZ, UR27 ;  /* 0x0000001bff087e24 */ /* 0x000fe2000f8e00ff */
[----:B------:R-:W-:Y:S01]  /*02c0*/  LOP3.LUT R2, R2, 0x1c0, R5, 0xf8, !PT ;  /* 0x000001c002027812 */ /* 0x000fe200078ef805 */
[----:B------:R-:W-:Y:S01]  /*02d0*/  IMAD.SHL.U32 R5, R0, 0x20, RZ ;  /* 0x0000002000057824 */ /* 0x000fe200078e00ff */
[----:B------:R-:W-:Y:S01]  /*02e0*/  SGXT.U32 R91, R91, 0x4 ;  /* 0x000000045b5b781a */ /* 0x000fe20000000000 */
[----:B------:R-:W-:Y:S01]  /*02f0*/  IMAD.U32 R10, RZ, RZ, UR27 ;  /* 0x0000001bff0a7e24 */ /* 0x000fe2000f8e00ff */
[----:B------:R-:W-:Y:S01]  /*0300*/  ISETP.GE.AND P0, PT, R90, UR30, PT ;  /* 0x0000001e5a007c0c */ /* 0x000fe2000bf06270 */
[----:B------:R-:W-:Y:S01]  /*0310*/  IMAD.U32 R12, RZ, RZ, UR27 ;  /* 0x0000001bff0c7e24 */ /* 0x000fe2000f8e00ff */
[C---:B------:R-:W-:Y:S01]  /*0320*/  LOP3.LUT R111, R91.reuse, 0x30, RZ, 0xfc, !PT ;  /* 0x000000305b6f7812 */ /* 0x040fe200078efcff */
[----:B------:R-:W-:Y:S01]  /*0330*/  IMAD.U32 R14, RZ, RZ, UR27 ;  /* 0x0000001bff0e7e24 */ /* 0x000fe2000f8e00ff */
[C---:B------:R-:W-:Y:S01]  /*0340*/  ISETP.GE.AND P1, PT, R91.reuse, UR30, PT ;  /* 0x0000001e5b007c0c */ /* 0x040fe2000bf26270 */
[----:B------:R-:W-:Y:S01]  /*0350*/  IMAD.U32 R18, RZ, RZ, UR27 ;  /* 0x0000001bff127e24 */ /* 0x000fe2000f8e00ff */
[----:B------:R-:W-:Y:S01]  /*0360*/  LOP3.LUT R92, R2, 0xc00, R5, 0xf8, !PT ;  /* 0x00000c00025c7812 */ /* 0x000fe200078ef805 */
[----:B---3--:R-:W-:Y:S01]  /*0370*/  UPRMT UR28, UR4, 0x654, UR28 ;  /* 0x00000654041c7896 */ /* 0x008fe2000800001c */
[----:B------:R-:W-:Y:S01]  /*0380*/  SEL R2, R6, RZ, !P0 ;  /* 0x000000ff06027207 */ /* 0x000fe20004000000 */
[----:B------:R-:W-:Y:S01]  /*0390*/  IMAD R31, R91, UR32, RZ ;  /* 0x000000205b1f7c24 */ /* 0x000fe2000f8e02ff */
[----:B------:R-:W-:-:S02]  /*03a0*/  ISETP.GE.AND P4, PT, R111, UR30, PT ;  /* 0x0000001e6f007c0c */ /* 0x000fc4000bf86270 */
[----:B------:R-:W-:Y:S02]  /*03b0*/  CS2R R76, SRZ ;  /* 0x00000000004c7805 */ /* 0x000fe4000001ff00 */
[----:B------:R-:W-:Y:S02]  /*03c0*/  SEL R4, R6, RZ, !P1 ;  /* 0x000000ff06047207 */ /* 0x000fe40004800000 */
[----:B------:R-:W-:Y:S02]  /*03d0*/  CS2R R78, SRZ ;  /* 0x00000000004e7805 */ /* 0x000fe4000001ff00 */
[----:B------:R-:W-:Y:S02]  /*03e0*/  ISETP.GE.AND P6, PT, R90, UR5, PT ;  /* 0x000000055a007c0c */ /* 0x000fe4000bfc6270 */
[----:B------:R-:W-:Y:S02]  /*03f0*/  CS2R R80, SRZ ;  /* 0x0000000000507805 */ /* 0x000fe4000001ff00 */
[----:B------:R-:W-:-:S02]  /*0400*/  ISETP.NE.U32.AND P2, PT, R2, RZ, PT ;  /* 0x000000ff0200720c */ /* 0x000fc40003f45070 */
[----:B------:R-:W-:Y:S02]  /*0410*/  CS2R R82, SRZ ;  /* 0x0000000000527805 */ /* 0x000fe4000001ff00 */
[----:B------:R-:W-:Y:S02]  /*0420*/  SEL R2, R6, RZ, !P4 ;  /* 0x000000ff06027207 */ /* 0x000fe40006000000 */
[----:B------:R-:W-:Y:S02]  /*0430*/  CS2R R84, SRZ ;  /* 0x0000000000547805 */ /* 0x000fe4000001ff00 */
[----:B------:R-:W-:Y:S02]  /*0440*/  ISETP.NE.U32.AND P5, PT, R4, RZ, PT ;  /* 0x000000ff0400720c */ /* 0x000fe40003fa5070 */
[----:B------:R-:W-:Y:S02]  /*0450*/  CS2R R86, SRZ ;  /* 0x0000000000567805 */ /* 0x000fe4000001ff00 */
[----:B------:R-:W-:-:S02]  /*0460*/  LOP3.LUT R110, R91, 0x20, RZ, 0xfc, !PT ;  /* 0x000000205b6e7812 */ /* 0x000fc400078efcff */
[----:B------:R-:W-:Y:S02]  /*0470*/  CS2R R34, SRZ ;  /* 0x0000000000227805 */ /* 0x000fe4000001ff00 */
[----:B------:R-:W-:Y:S01]  /*0480*/  PLOP3.LUT P1, PT, PT, PT, UP0, 0x80, 0x0 ;  /* 0x000000000000781c */ /* 0x000fe20003f2f008 */
[----:B------:R-:W-:Y:S01]  /*0490*/  UISETP.GE.AND UP0, UPT, UR29, 0x40, UPT ;  /* 0x000000401d00788c */ /* 0x000fe2000bf06270 */
[----:B------:R-:W-:Y:S02]  /*04a0*/  SEL R4, RZ, 0x10, P6 ;  /* 0x00000010ff047807 */ /* 0x000fe40003000000 */
[----:B------:R-:W-:Y:S02]  /*04b0*/  CS2R R36, SRZ ;  /* 0x0000000000247805 */ /* 0x000fe4000001ff00 */
[----:B------:R-:W-:Y:S01]  /*04c0*/  ISETP.NE.U32.AND P4, PT, R2, RZ, PT ;  /* 0x000000ff0200720c */ /* 0x000fe20003f85070 */
[----:B------:R-:W-:Y:S01]  /*04d0*/  IMAD.U32 R2, RZ, RZ, UR26 ;  /* 0x0000001aff027e24 */ /* 0x000fe2000f8e00ff */
[----:B------:R-:W-:-:S02]  /*04e0*/  LOP3.LUT R98, R91, 0x10, RZ, 0xfc, !PT ;  /* 0x000000105b627812 */ /* 0x000fc400078efcff */
[----:B------:R-:W-:Y:S02]  /*04f0*/  CS2R R38, SRZ ;  /* 0x0000000000267805 */ /* 0x000fe4000001ff00 */
[----:B------:R-:W-:Y:S02]  /*0500*/  ISETP.GE.AND P3, PT, R110, UR30, PT ;  /* 0x0000001e6e007c0c */ /* 0x000fe4000bf66270 */
[----:B------:R-:W-:Y:S02]  /*0510*/  CS2R R40, SRZ ;  /* 0x0000000000287805 */ /* 0x000fe4000001ff00 */
[----:B------:R-:W-:Y:S02]  /*0520*/  SEL R4, R4, RZ, P1 ;  /* 0x000000ff04047207 */ /* 0x000fe40000800000 */
[----:B------:R-:W-:Y:S02]  /*0530*/  CS2R R42, SRZ ;  /* 0x00000000002a7805 */ /* 0x000fe4000001ff00 */
[----:B------:R-:W-:-:S02]  /*0540*/  ISETP.GE.AND P0, PT, R98, UR30, PT ;  /* 0x0000001e62007c0c */ /* 0x000fc4000bf06270 */
[----:B------:R-:W-:Y:S02]  /*0550*/  CS2R R44, SRZ ;  /* 0x00000000002c7805 */ /* 0x000fe4000001ff00 */
[----:B------:R-:W-:Y:S02]  /*0560*/  SEL R7, R6, RZ, !P3 ;  /* 0x000000ff06077207 */ /* 0x000fe40005800000 */
[----:B------:R-:W-:Y:S02]  /*0570*/  CS2R R46, SRZ ;  /* 0x00000000002e7805 */ /* 0x000fe4000001ff00 */
[----:B------:R-:W-:Y:S01]  /*0580*/  ISETP.NE.U32.AND P3, PT, R4, RZ, PT ;  /* 0x000000ff0400720c */ /* 0x000fe20003f65070 */
[----:B------:R-:W-:Y:S01]  /*0590*/  IMAD.U32 R4, RZ, RZ, UR27 ;  /* 0x0000001bff047e24 */ /* 0x000fe2000f8e00ff */
[----:B------:R-:W-:Y:S02]  /*05a0*/  LOP3.LUT R27, R2, 0x38, R3, 0xf8, !PT ;  /* 0x00000038021b7812 */ /* 0x000fe400078ef803 */
[----:B------:R-:W-:-:S02]  /*05b0*/  CS2R R48, SRZ ;  /* 0x0000000000307805 */ /* 0x000fc4000001ff00 */
[----:B------:R-:W-:Y:S02]  /*05c0*/  LOP3.LUT R2, R3, 0x38, R94, 0x48, !PT ;  /* 0x0000003803027812 */ /* 0x000fe400078e485e */
[----:B------:R-:W-:Y:S02]  /*05d0*/  CS2R R50, SRZ ;  /* 0x0000000000327805 */ /* 0x000fe4000001ff00 */
[----:B------:R-:W-:Y:S01]  /*05e0*/  SEL R5, R6, RZ, !P0 ;  /* 0x000000ff06057207 */ /* 0x000fe20004000000 */
[----:B------:R-:W-:Y:S01]  /*05f0*/  IMAD.U32 R6, RZ, RZ, UR27 ;  /* 0x0000001bff067e24 */ /* 0x000fe2000f8e00ff */
[----:B------:R-:W-:Y:S01]  /*0600*/  LOP3.LUT R3, R4, 0x10, R91, 0xfe, !PT ;  /* 0x0000001004037812 */ /* 0x000fe200078efe5b */
[C---:B------:R-:W-:Y:S01]  /*0610*/  IMAD R93, R91.reuse, 0x40, R2 ;  /* 0x000000405b5d7824 */ /* 0x040fe200078e0202 */
[----:B------:R-:W-:Y:S02]  /*0620*/  LOP3.LUT R2, R91, UR27, RZ, 0xfc, !PT ;  /* 0x0000001b5b027c12 */ /* 0x000fe4000f8efcff */
[----:B------:R-:W-:-:S02]  /*0630*/  CS2R R52, SRZ ;  /* 0x0000000000347805 */ /* 0x000fc4000001ff00 */
[----:B------:R-:W-:Y:S01]  /*0640*/  ISETP.NE.U32.AND P6, PT, R5, RZ, PT ;  /* 0x000000ff0500720c */ /* 0x000fe20003fc5070 */
[----:B------:R-:W-:Y:S01]  /*0650*/  IMAD R11, R3, UR6, RZ ;  /* 0x00000006030b7c24 */ /* 0x000fe2000f8e02ff */
[----:B------:R-:W-:Y:S01]  /*0660*/  LOP3.LUT R4, R6, 0x20, R91, 0xfe, !PT ;  /* 0x0000002006047812 */ /* 0x000fe200078efe5b */
[----:B------:R-:W-:Y:S01]  /*0670*/  IMAD R3, R2, UR6, RZ ;  /* 0x0000000602037c24 */ /* 0x000fe2000f8e02ff */
[----:B------:R-:W-:Y:S02]  /*0680*/  LOP3.LUT R5, R8, 0x30, R91, 0xfe, !PT ;  /* 0x0000003008057812 */ /* 0x000fe400078efe5b */
[----:B------:R-:W-:Y:S02]  /*0690*/  CS2R R54, SRZ ;  /* 0x0000000000367805 */ /* 0x000fe4000001ff00 */
[----:B------:R-:W-:Y:S01]  /*06a0*/  ISETP.NE.U32.AND P0, PT, R7, RZ, PT ;  /* 0x000000ff0700720c */ /* 0x000fe20003f05070 */
[----:B------:R-:W-:Y:S01]  /*06b0*/  IMAD R13, R4, UR6, RZ ;  /* 0x00000006040d7c24 */ /* 0x000fe2000f8e02ff */
[----:B------:R-:W-:Y:S01]  /*06c0*/  LOP3.LUT R6, R10, 0x40, R91, 0xfe, !PT ;  /* 0x000000400a067812 */ /* 0x000fe200078efe5b */
[----:B------:R-:W-:Y:S01]  /*06d0*/  IMAD R15, R5, UR6, RZ ;  /* 0x00000006050f7c24 */ /* 0x000fe2000f8e02ff */
[----:B------:R-:W-:Y:S01]  /*06e0*/  LOP3.LUT R7, R12, 0x50, R91, 0xfe, !PT ;  /* 0x000000500c077812 */ /* 0x000fe200078efe5b */
[----:B------:R-:W-:Y:S01]  /*06f0*/  IMAD.WIDE R2, R3, 0x2, R16 ;  /* 0x0000000203027825 */ /* 0x000fe200078e0210 */
[----:B------:R-:W-:-:S02]  /*0700*/  LOP3.LUT R8, R14, 0x60, R91, 0xfe, !PT ;  /* 0x000000600e087812 */ /* 0x000fc400078efe5b */
[----:B------:R-:W-:Y:S01]  /*0710*/  LOP3.LUT R9, R18, 0x70, R91, 0xfe, !PT ;  /* 0x0000007012097812 */ /* 0x000fe200078efe5b */
[----:B------:R-:W-:Y:S01]  /*0720*/  IMAD R19, R6, UR6, RZ ;  /* 0x0000000606137c24 */ /* 0x000fe2000f8e02ff */
[----:B------:R-:W-:Y:S01]  /*0730*/  LEA R33, R93, UR28, 0x1 ;  /* 0x0000001c5d217c11 */ /* 0x000fe2000f8e08ff */
[----:B------:R-:W-:Y:S01]  /*0740*/  IMAD R23, R7, UR6, RZ ;  /* 0x0000000607177c24 */ /* 0x000fe2000f8e02ff */
[----:B------:R-:W-:Y:S01]  /*0750*/  LOP3.LUT R96, R96, 0x1c, RZ, 0xc0, !PT ;  /* 0x0000001c60607812 */ /* 0x000fe200078ec0ff */
[----:B------:R-:W-:Y:S01]  /*0760*/  IMAD.WIDE R4, R11, 0x2, R16 ;  /* 0x000000020b047825 */ /* 0x000fe200078e0210 */
[----:B------:R-:W-:-:S03]  /*0770*/  LOP3.LUT R97, R95, 0x1fc, RZ, 0xc0, !PT ;  /* 0x000001fc5f617812 */ /* 0x000fc600078ec0ff */
[----:B------:R-:W-:Y:S02]  /*0780*/  IMAD R25, R8, UR6, RZ ;  /* 0x0000000608197c24 */ /* 0x000fe4000f8e02ff */
[----:B------:R-:W-:Y:S02]  /*0790*/  IMAD R29, R9, UR6, RZ ;  /* 0x00000006091d7c24 */ /* 0x000fe4000f8e02ff */
[----:B------:R-:W-:-:S04]  /*07a0*/  IMAD.WIDE R6, R13, 0x2, R16 ;  /* 0x000000020d067825 */ /* 0x000fc800078e0210 */
[----:B------:R-:W-:-:S04]  /*07b0*/  IMAD.WIDE R8, R15, 0x2, R16 ;  /* 0x000000020f087825 */ /* 0x000fc800078e0210 */
[----:B------:R-:W-:-:S04]  /*07c0*/  IMAD.WIDE R10, R19, 0x2, R16 ;  /* 0x00000002130a7825 */ /* 0x000fc800078e0210 */
[----:B------:R-:W-:-:S04]  /*07d0*/  IMAD.WIDE R12, R23, 0x2, R16 ;  /* 0x00000002170c7825 */ /* 0x000fc800078e0210 */
[----:B------:R-:W-:-:S04]  /*07e0*/  IMAD.WIDE R14, R25, 0x2, R16 ;  /* 0x00000002190e7825 */ /* 0x000fc800078e0210 */
[----:B------:R-:W-:-:S04]  /*07f0*/  IMAD.WIDE.U32 R2, R90, 0x2, R2 ;  /* 0x000000025a027825 */ /* 0x000fc800078e0002 */
[----:B------:R-:W-:Y:S01]  /*0800*/  IMAD.WIDE R16, R29, 0x2, R16 ;  /* 0x000000021d107825 */ /* 0x000fe200078e0210 */
[----:B------:R-:W-:Y:S01]  /*0810*/  @!PT LDS RZ, [RZ] ;  /* 0x00000000fffff984 */ /* 0x000fe20000000800 */
[----:B------:R-:W-:Y:S01]  /*0820*/  @!PT LDS RZ, [RZ] ;  /* 0x00000000fffff984 */ /* 0x000fe20000000800 */
[----:B------:R-:W-:Y:S01]  /*0830*/  @!PT LDS RZ, [RZ] ;  /* 0x00000000fffff984 */ /* 0x000fe20000000800 */
[----:B------:R-:W-:Y:S03]  /*0840*/  LDGSTS.E.BYPASS.128 [R33], desc[UR34][R2.64], P2 ;  /* 0x0000000002217fae */ /* 0x000fe60009101c62 */
[----:B------:R-:W-:-:S04]  /*0850*/  IMAD.WIDE.U32 R4, R90, 0x2, R4 ;  /* 0x000000025a047825 */ /* 0x000fc800078e0004 */
[C---:B------:R-:W-:Y:S01]  /*0860*/  IMAD.WIDE.U32 R6, R90.reuse, 0x2, R6 ;  /* 0x000000025a067825 */ /* 0x040fe200078e0006 */
[----:B------:R-:W-:Y:S03]  /*0870*/  LDGSTS.E.BYPASS.128 [R33+0x800], desc[UR34][R4.64], P2 ;  /* 0x0080000004217fae */ /* 0x000fe60009101c62 */
        /* <DEDUP_REMOVED lines=8> */
[----:B------:R-:W-:Y:S01]  /*0900*/  IMAD.WIDE.U32 R16, R90, 0x2, R16 ;  /* 0x000000025a107825 */ /* 0x000fe200078e0010 */
[----:B------:R-:W-:Y:S03]  /*0910*/  LDGSTS.E.BYPASS.128 [R33+0x3000], desc[UR34][R14.64], P2 ;  /* 0x030000000e217fae */ /* 0x000fe60009101c62 */
[----:B------:R-:W-:Y:S01]  /*0920*/  IMAD R23, R22, 0x10, R31 ;  /* 0x0000001016177824 */ /* 0x000fe200078e021f */
[----:B------:R-:W-:Y:S01]  /*0930*/  LDGSTS.E.BYPASS.128 [R33+0x3800], desc[UR34][R16.64], P2 ;  /* 0x0380000010217fae */ /* 0x000fe20009101c62 */
[----:B------:R-:W-:Y:S01]  /*0940*/  ISETP.GE.AND P2, PT, R91, UR5, PT ;  /* 0x000000055b007c0c */ /* 0x000fe2000bf46270 */
[----:B-1----:R-:W-:-:S02]  /*0950*/  IMAD.WIDE R18, R31, 0x2, R20 ;  /* 0x000000021f127825 */ /* 0x002fc400078e0214 */
[----:B------:R-:W0:Y:S01]  /*0960*/  LDGDEPBAR ;  /* 0x00000000000079af */ /* 0x000e220000000000 */
[----:B------:R-:W-:Y:S01]  /*0970*/  SEL R22, RZ, 0x10, P2 ;  /* 0x00000010ff167807 */ /* 0x000fe20001000000 */
[----:B------:R-:W-:Y:S01]  /*0980*/  IMAD R25, R24, 0x10, R23 ;  /* 0x0000001018197824 */ /* 0x000fe200078e0217 */
[----:B------:R-:W-:Y:S01]  /*0990*/  ISETP.GE.AND P2, PT, R98, UR5, PT ;  /* 0x0000000562007c0c */ /* 0x000fe2000bf46270 */
[----:B------:R-:W-:Y:S01]  /*09a0*/  IMAD.WIDE R18, R27, 0x2, R18 ;  /* 0x000000021b127825 */ /* 0x000fe200078e0212 */
[----:B------:R-:W-:-:S03]  /*09b0*/  SEL R24, R22, RZ, P1 ;  /* 0x000000ff16187207 */ /* 0x000fc60000800000 */
[----:B------:R-:W-:Y:S01]  /*09c0*/  IMAD R89, R26, 0x10, R25 ;  /* 0x000000101a597824 */ /* 0x000fe200078e0219 */
[----:B------:R-:W-:Y:S01]  /*09d0*/  SEL R26, RZ, 0x10, P2 ;  /* 0x00000010ff1a7807 */ /* 0x000fe20001000000 */
[--C-:B------:R-:W-:Y:S01]  /*09e0*/  IMAD.WIDE R22, R23, 0x2, R20.reuse ;  /* 0x0000000217167825 */ /* 0x100fe200078e0214 */
[----:B------:R-:W-:Y:S01]  /*09f0*/  ISETP.NE.U32.AND P2, PT, R24, RZ, PT ;  /* 0x000000ff1800720c */ /* 0x000fe20003f45070 */
[----:B------:R-:W-:Y:S01]  /*0a00*/  LDGSTS.E.BYPASS.128 [R33+0xc000], desc[UR34][R18.64], P5 ;  /* 0x0c00000012217fae */ /* 0x000fe2000a901c62 */
[----:B------:R-:W-:Y:S01]  /*0a10*/  ISETP.GE.AND P5, PT, R110, UR5, PT ;  /* 0x000000056e007c0c */ /* 0x000fe2000bfa6270 */
[--C-:B------:R-:W-:Y:S01]  /*0a20*/  IMAD.WIDE R24, R25, 0x2, R20.reuse ;  /* 0x0000000219187825 */ /* 0x100fe200078e0214 */
[----:B------:R-:W-:Y:S02]  /*0a30*/  SEL R26, R26, RZ, P1 ;  /* 0x000000ff1a1a7207 */ /* 0x000fe40000800000 */
[----:B------:R-:W-:Y:S01]  /*0a40*/  SEL R28, RZ, 0x10, P5 ;  /* 0x00000010ff1c7807 */ /* 0x000fe20002800000 */
[----:B------:R-:W-:Y:S01]  /*0a50*/  IMAD.WIDE R88, R89, 0x2, R20 ;  /* 0x0000000259587825 */ /* 0x000fe200078e0214 */
[----:B------:R-:W-:-:S02]  /*0a60*/  ISETP.GE.AND P5, PT, R111, UR5, PT ;  /* 0x000000056f007c0c */ /* 0x000fc4000bfa6270 */
[----:B------:R-:W-:Y:S01]  /*0a70*/  SEL R28, R28, RZ, P1 ;  /* 0x000000ff1c1c7207 */ /* 0x000fe20000800000 */
[----:B------:R-:W-:-:S04]  /*0a80*/  IMAD.WIDE R20, R27, 0x2, R22 ;  /* 0x000000021b147825 */ /* 0x000fc800078e0216 */
[C---:B------:R-:W-:Y:S01]  /*0a90*/  IMAD.WIDE R22, R27.reuse, 0x2, R24 ;  /* 0x000000021b167825 */ /* 0x040fe200078e0218 */
[----:B------:R-:W-:Y:S01]  /*0aa0*/  LDGSTS.E.BYPASS.128 [R33+0xc800], desc[UR34][R20.64], P6 ;  /* 0x0c80000014217fae */ /* 0x000fe2000b101c62 */
[----:B------:R-:W-:Y:S02]  /*0ab0*/  ISETP.NE.U32.AND P6, PT, R26, RZ, PT ;  /* 0x000000ff1a00720c */ /* 0x000fe40003fc5070 */
[----:B------:R-:W-:Y:S01]  /*0ac0*/  IMAD.WIDE R88, R27, 0x2, R88 ;  /* 0x000000021b587825 */ /* 0x000fe200078e0258 */
[----:B------:R-:W-:Y:S01]  /*0ad0*/  LDGSTS.E.BYPASS.128 [R33+0xd000], desc[UR34][R22.64], P0 ;  /* 0x0d00000016217fae */ /* 0x000fe20008101c62 */
[----:B------:R-:W-:Y:S02]  /*0ae0*/  SEL R26, RZ, 0x10, P5 ;  /* 0x00000010ff1a7807 */ /* 0x000fe40002800000 */
[----:B------:R-:W-:Y:S01]  /*0af0*/  ISETP.NE.U32.AND P5, PT, R28, RZ, PT ;  /* 0x000000ff1c00720c */ /* 0x000fe20003fa5070 */
[----:B------:R-:W-:Y:S01]  /*0b00*/  LDGSTS.E.BYPASS.128 [R33+0xd800], desc[UR34][R88.64], P4 ;  /* 0x0d80000058217fae */ /* 0x000fe2000a101c62 */
[----:B------:R-:W-:Y:S01]  /*0b10*/  SEL R26, R26, RZ, P1 ;  /* 0x000000ff1a1a7207 */ /* 0x000fe20000800000 */
[----:B------:R-:W-:Y:S01]  /*0b20*/  IMAD.U32 R25, RZ, RZ, UR37 ;  /* 0x00000025ff197e24 */ /* 0x000fe2000f8e00ff */
[----:B------:R-:W-:Y:S01]  /*0b30*/  PLOP3.LUT P0, PT, PT, PT, UP0, 0x80, 0x0 ;  /* 0x000000000000781c */ /* 0x000fe20003f0f008 */
[----:B------:R-:W0:Y:S01]  /*0b40*/  LDGDEPBAR ;  /* 0x00000000000079af */ /* 0x000e220000000000 */
[----:B------:R-:W-:Y:S01]  /*0b50*/  BAR.SYNC.DEFER_BLOCKING 0x0 ;  /* 0x0000000000007b1d */ /* 0x000fe20000010000 */
[----:B------:R-:W-:Y:S01]  /*0b60*/  ISETP.NE.U32.AND P1, PT, R26, RZ, PT ;  /* 0x000000ff1a00720c */ /* 0x000fe20003f25070 */
[----:B------:R-:W-:-:S02]  /*0b70*/  IMAD.U32 R27, RZ, RZ, UR37 ;  /* 0x00000025ff1b7e24 */ /* 0x000fc4000f8e00ff */
[----:B------:R-:W-:Y:S02]  /*0b80*/  IMAD.U32 R29, RZ, RZ, UR37 ;  /* 0x00000025ff1d7e24 */ /* 0x000fe4000f8e00ff */
[----:B------:R-:W-:Y:S02]  /*0b90*/  IMAD.U32 R31, RZ, RZ, UR37 ;  /* 0x00000025ff1f7e24 */ /* 0x000fe4000f8e00ff */
[----:B------:R-:W-:-:S04]  /*0ba0*/  IMAD.WIDE R24, R25, 0x2, R18 ;  /* 0x0000000219187825 */ /* 0x000fc800078e0212 */
[----:B------:R-:W-:-:S04]  /*0bb0*/  IMAD.WIDE R26, R27, 0x2, R20 ;  /* 0x000000021b1a7825 */ /* 0x000fc800078e0214 */
[----:B------:R-:W-:-:S04]  /*0bc0*/  IMAD.WIDE R28, R29, 0x2, R22 ;  /* 0x000000021d1c7825 */ /* 0x000fc800078e0216 */
[----:B------:R-:W-:Y:S01]  /*0bd0*/  IMAD.WIDE R30, R31, 0x2, R88 ;  /* 0x000000021f1e7825 */ /* 0x000fe200078e0258 */
[----:B------:R-:W-:Y:S01]  /*0be0*/  @!PT LDS RZ, [RZ] ;  /* 0x00000000fffff984 */ /* 0x000fe20000000800 */
[----:B------:R-:W-:Y:S01]  /*0bf0*/  @!PT LDS RZ, [RZ] ;  /* 0x00000000fffff984 */ /* 0x000fe20000000800 */
[----:B------:R-:W-:Y:S01]  /*0c00*/  @!PT LDS RZ, [RZ] ;  /* 0x00000000fffff984 */ /* 0x000fe20000000800 */
[----:B------:R-:W-:Y:S04]  /*0c10*/  LDGSTS.E.BYPASS.128 [R33+0x4000], desc[UR34][R2.64+0x80], P3 ;  /* 0x0400008002217fae */ /* 0x000fe80009901c62 */
[----:B------:R-:W-:Y:S04]  /*0c20*/  LDGSTS.E.BYPASS.128 [R33+0x4800], desc[UR34][R4.64+0x80], P3 ;  /* 0x0480008004217fae */ /* 0x000fe80009901c62 */
[----:B------:R-:W-:Y:S04]  /*0c30*/  LDGSTS.E.BYPASS.128 [R33+0x5000], desc[UR34][R6.64+0x80], P3 ;  /* 0x0500008006217fae */ /* 0x000fe80009901c62 */
[----:B------:R-:W-:Y:S04]  /*0c40*/  LDGSTS.E.BYPASS.128 [R33+0x5800], desc[UR34][R8.64+0x80], P3 ;  /* 0x0580008008217fae */ /* 0x000fe80009901c62 */
[----:B------:R-:W-:Y:S04]  /*0c50*/  LDGSTS.E.BYPASS.128 [R33+0x6000], desc[UR34][R10.64+0x80], P3 ;  /* 0x060000800a217fae */ /* 0x000fe80009901c62 */
[----:B------:R-:W-:Y:S04]  /*0c60*/  LDGSTS.E.BYPASS.128 [R33+0x6800], desc[UR34][R12.64+0x80], P3 ;  /* 0x068000800c217fae */ /* 0x000fe80009901c62 */
[----:B------:R-:W-:Y:S04]  /*0c70*/  LDGSTS.E.BYPASS.128 [R33+0x7000], desc[UR34][R14.64+0x80], P3 ;  /* 0x070000800e217fae */ /* 0x000fe80009901c62 */
[----:B------:R-:W-:Y:S04]  /*0c80*/  LDGSTS.E.BYPASS.128 [R33+0x7800], desc[UR34][R16.64+0x80], P3 ;  /* 0x0780008010217fae */ /* 0x000fe80009901c62 */
[----:B------:R-:W0:Y:S04]  /*0c90*/  LDGDEPBAR ;  /* 0x00000000000079af */ /* 0x000e280000000000 */
[----:B------:R1:W-:Y:S04]  /*0ca0*/  LDGSTS.E.BYPASS.128 [R33+0xe000], desc[UR34][R24.64], P2 ;  /* 0x0e00000018217fae */ /* 0x0003e80009101c62 */
[----:B------:R2:W-:Y:S04]  /*0cb0*/  LDGSTS.E.BYPASS.128 [R33+0xe800], desc[UR34][R26.64], P6 ;  /* 0x0e8000001a217fae */ /* 0x0005e8000b101c62 */
[----:B------:R3:W-:Y:S04]  /*0cc0*/  LDGSTS.E.BYPASS.128 [R33+0xf000], desc[UR34][R28.64], P5 ;  /* 0x0f0000001c217fae */ /* 0x0007e8000a901c62 */
[----:B------:R4:W-:Y:S01]  /*0cd0*/  LDGSTS.E.BYPASS.128 [R33+0xf800], desc[UR34][R30.64], P1 ;  /* 0x0f8000001e217fae */ /* 0x0009e20008901c62 */
[----:B-1----:R-:W-:-:S03]  /*0ce0*/  CS2R R24, SRZ ;  /* 0x0000000000187805 */ /* 0x002fc6000001ff00 */
[----:B------:R-:W0:Y:S01]  /*0cf0*/  LDGDEPBAR ;  /* 0x00000000000079af */ /* 0x000e220000000000 */
[----:B--2---:R-:W-:Y:S02]  /*0d00*/  CS2R R26, SRZ ;  /* 0x00000000001a7805 */ /* 0x004fe4000001ff00 */
[----:B---3--:R-:W-:Y:S02]  /*0d10*/  CS2R R28, SRZ ;  /* 0x00000000001c7805 */ /* 0x008fe4000001ff00 */
[----:B----4-:R-:W-:Y:S02]  /*0d20*/  CS2R R30, SRZ ;  /* 0x00000000001e7805 */ /* 0x010fe4000001ff00 */
[----:B------:R-:W-:Y:S01]  /*0d30*/  CS2R R32, SRZ ;  /* 0x0000000000207805 */ /* 0x000fe2000001ff00 */
[----:B------:R-:W-:Y:S06]  /*0d40*/  @!P0 BRA `(.L_x_0) ;  /* 0x0000000800d08947 */ /* 0x000fec0003800000 */
[----:B------:R-:W-:Y:S01]  /*0d50*/  USHF.R.U32.HI UR29, URZ, 0x6, UR29 ;  /* 0x000000063f1d7899 */ /* 0x000fe2000801161d */
[----:B------:R-:W-:Y:S01]  /*0d60*/  SHF.R.U32.HI R94, RZ, 0x5, R94 ;  /* 0x00000005ff5e7819 */ /* 0x000fe2000001165e */
[----:B------:R-:W-:Y:S01]  /*0d70*/  IMAD.MOV.U32 R99, RZ, RZ, 0x80 ;  /* 0x00000080ff637424 */ /* 0x000fe200078e00ff */
[----:B------:R-:W-:Y:S01]  /*0d80*/  CS2R R56, SRZ ;  /* 0x0000000000387805 */ /* 0x000fe2000001ff00 */
[----:B------:R-:W-:Y:S01]  /*0d90*/  UIADD3 UR38, UR29, -0x2, URZ ;  /* 0xfffffffe1d267890 */ /* 0x000fe2000fffe03f */
[----:B------:R-:W-:Y:S02]  /*0da0*/  CS2R R58, SRZ ;  /* 0x00000000003a7805 */ /* 0x000fe4000001ff00 */
[----:B------:R-:W-:Y:S02]  /*0db0*/  CS2R R60, SRZ ;  /* 0x00000000003c7805 */ /* 0x000fe4000001ff00 */
[----:B------:R-:W-:Y:S02]  /*0dc0*/  CS2R R62, SRZ ;  /* 0x00000000003e7805 */ /* 0x000fe4000001ff00 */
[----:B------:R-:W-:-:S02]  /*0dd0*/  CS2R R64, SRZ ;  /* 0x0000000000407805 */ /* 0x000fc4000001ff00 */
[----:B------:R-:W-:Y:S02]  /*0de0*/  CS2R R66, SRZ ;  /* 0x0000000000427805 */ /* 0x000fe4000001ff00 */
[----:B------:R-:W-:Y:S02]  /*0df0*/  CS2R R68, SRZ ;  /* 0x0000000000447805 */ /* 0x000fe4000001ff00 */
        /* <DEDUP_REMOVED lines=25> */
[----:B------:R-:W-:Y:S01]  /*0f90*/  LOP3.LUT R94, R94, 0x7fffffc, RZ, 0xc0, !PT ;  /* 0x07fffffc5e5e7812 */ /* 0x000fe200078ec0ff */
[----:B------:R-:W-:Y:S02]  /*0fa0*/  USHF.L.U32 UR32, UR32, 0x7, URZ ;  /* 0x0000000720207899 */ /* 0x000fe4000800063f */
[----:B------:R-:W-:Y:S01]  /*0fb0*/  UIADD3 UR30, UR30, -0x80, URZ ;  /* 0xffffff801e1e7890 */ /* 0x000fe2000fffe03f */
[----:B------:R-:W-:Y:S01]  /*0fc0*/  UMOV UR36, 0x1 ;  /* 0x0000000100247882 */ /* 0x000fe20000000000 */
[----:B------:R-:W-:Y:S01]  /*0fd0*/  UMOV UR31, 0xffffffff ;  /* 0xffffffff001f7882 */ /* 0x000fe20000000000 */
[----:B------:R-:W-:Y:S01]  /*0fe0*/  USHF.R.S32.HI UR39, URZ, 0x1f, UR38 ;  /* 0x0000001f3f277899 */ /* 0x000fe20008011426 */
[----:B------:R-:W-:Y:S01]  /*0ff0*/  UMOV UR4, URZ ;  /* 0x0000003f00047c82 */ /* 0x000fe20008000000 */
[----:B------:R-:W-:-:S10]  /*1000*/  UMOV UR5, URZ ;  /* 0x0000003f00057c82 */ /* 0x000fd40008000000 */
.L_x_1:
[----:B--2---:R-:W1:Y:S01]  /*1010*/  SHFL.IDX PT, R100, R94, RZ, 0x1f ;  /* 0x00001fff5e647589 */ /* 0x004e6200000e0000 */
[----:B------:R-:W-:Y:S01]  /*1020*/  UIADD3 UR31, UR31, 0x1, URZ ;  /* 0x000000011f1f7890 */ /* 0x000fe2000fffe03f */
[----:B------:R-:W-:-:S04]  /*1030*/  DEPBAR.LE SB0, 0x2 ;  /* 0x000080800000791a */ /* 0x000fc80000000000 */
[----:B------:R-:W-:Y:S01]  /*1040*/  UISETP.GE.AND UP0, UPT, UR31, 0x3, UPT ;  /* 0x000000031f00788c */ /* 0x000fe2000bf06270 */
[----:B------:R-:W-:Y:S01]  /*1050*/  BAR.SYNC.DEFER_BLOCKING 0x0 ;  /* 0x0000000000007b1d */ /* 0x000fe20000010000 */
[----:B------:R-:W-:Y:S01]  /*1060*/  UIADD3 UR33, UR28, 0xc000, URZ ;  /* 0x0000c0001c217890 */ /* 0x000fe2000fffe03f */
[----:B------:R-:W-:Y:S01]  /*1070*/  ISETP.GE.AND P0, PT, R90, UR30, PT ;  /* 0x0000001e5a007c0c */ /* 0x000fe2000bf06270 */
[----:B------:R-:W-:Y:S01]  /*1080*/  USEL UR31, UR31, URZ, !UP0 ;  /* 0x0000003f1f1f7287 */ /* 0x000fe2000c000000 */
[----:B------:R-:W-:Y:S01]  /*1090*/  ISETP.GE.AND P1, PT, R91, UR30, PT ;  /* 0x0000001e5b007c0c */ /* 0x000fe2000bf26270 */
[----:B------:R-:W-:Y:S01]  /*10a0*/  UIADD3 UR36, UR36, 0x1, URZ ;  /* 0x0000000124247890 */ /* 0x000fe2000fffe03f */
[----:B------:R-:W-:Y:S01]  /*10b0*/  ISETP.GE.AND P2, PT, R98, UR30, PT ;  /* 0x0000001e62007c0c */ /* 0x000fe2000bf46270 */
[----:B------:R-:W-:Y:S01]  /*10c0*/  ULEA UR6, UR31, UR28, 0xe ;  /* 0x0000001c1f067291 */ /* 0x000fe2000f8e703f */
[----:B------:R-:W-:Y:S01]  /*10d0*/  SEL R101, RZ, 0x10, P1 ;  /* 0x00000010ff657807 */ /* 0x000fe20000800000 */
[----:B------:R-:W-:Y:S01]  /*10e0*/  UMOV UR23, 0x40000040 ;  /* 0x4000004000177882 */ /* 0x000fe20000000000 */
[----:B------:R-:W-:Y:S01]  /*10f0*/  UMOV UR16, 0x4000002 ;  /* 0x0400000200107882 */ /* 0x000fe20000000000 */
[----:B------:R-:W-:Y:S01]  /*1100*/  USHF.R.U32.HI UR8, URZ, 0x4, UR6 ;  /* 0x000000043f087899 */ /* 0x000fe20008011606 */
[----:B------:R-:W-:Y:S01]  /*1110*/  ISETP.GE.AND P3, PT, R110, UR30, PT ;  /* 0x0000001e6e007c0c */ /* 0x000fe2000bf66270 */
[----:B------:R-:W-:Y:S01]  /*1120*/  ULEA UR6, UR31, UR33, 0xd ;  /* 0x000000211f067291 */ /* 0x000fe2000f8e683f */
[----:B------:R-:W-:Y:S01]  /*1130*/  ISETP.GE.AND P4, PT, R111, UR30, PT ;  /* 0x0000001e6f007c0c */ /* 0x000fe2000bf86270 */
[----:B------:R-:W-:Y:S01]  /*1140*/  ULOP3.LUT UR8, UR8, 0x3fff, URZ, 0xc0, !UPT ;  /* 0x00003fff08087892 */ /* 0x000fe2000f8ec03f */
[C---:B------:R-:W-:Y:S01]  /*1150*/  IMAD.WIDE R112, R99.reuse, 0x2, R2 ;  /* 0x0000000263707825 */ /* 0x040fe200078e0202 */
[----:B-1----:R-:W-:Y:S01]  /*1160*/  R2UR UR7, R100 ;  /* 0x00000000640772ca */ /* 0x002fe200000e0000 */
[----:B------:R-:W-:Y:S01]  /*1170*/  USHF.R.U32.HI UR6, URZ, 0x4, UR6 ;  /* 0x000000043f067899 */ /* 0x000fe20008011606 */
[----:B------:R-:W-:Y:S01]  /*1180*/  SEL R100, RZ, 0x10, P0 ;  /* 0x00000010ff647807 */ /* 0x000fe20000000000 */
[----:B------:R-:W-:Y:S01]  /*1190*/  UMOV UR17, 0x40000040 ;  /* 0x4000004000117882 */ /* 0x000fe20000000000 */
[----:B------:R-:W-:Y:S01]  /*11a0*/  UMOV UR18, 0x2000080 ;  /* 0x0200008000127882 */ /* 0x000fe20000000000 */
[----:B------:R-:W-:Y:S01]  /*11b0*/  ULOP3.LUT UR6, UR6, 0x3fff, URZ, 0xc0, !UPT ;  /* 0x00003fff06067892 */ /* 0x000fe2000f8ec03f */
[----:B------:R-:W-:Y:S01]  /*11c0*/  SEL R102, RZ, 0x10, P4 ;  /* 0x00000010ff667807 */ /* 0x000fe20002000000 */
[----:B------:R-:W-:Y:S01]  /*11d0*/  WARPGROUP.ARRIVE ;  /* 0x00000000000079c5 */ /* 0x000fe20000000000 */
[----:B------:R-:W-:Y:S01]  /*11e0*/  UMOV UR19, 0x40000040 ;  /* 0x4000004000137882 */ /* 0x000fe20000000000 */
[----:B------:R-:W-:Y:S01]  /*11f0*/  ULOP3.LUT UR22, UR6, 0x2000000, URZ, 0xfc, !UPT ;  /* 0x0200000006167892 */ /* 0x000fe2000f8efc3f */
[C---:B------:R-:W-:Y:S01]  /*1200*/  IMAD.WIDE R114, R99.reuse, 0x2, R4 ;  /* 0x0000000263727825 */ /* 0x040fe200078e0204 */
[----:B------:R-:W-:Y:S01]  /*1210*/  UMOV UR9, 0x40000040 ;  /* 0x4000004000097882 */ /* 0x000fe20000000000 */
[----:B------:R-:W-:Y:S01]  /*1220*/  UMOV UR10, 0x2000100 ;  /* 0x02000100000a7882 */ /* 0x000fe20000000000 */
[----:B------:R-:W-:Y:S01]  /*1230*/  USHF.L.U32 UR7, UR7, 0x7, URZ ;  /* 0x0000000707077899 */ /* 0x000fe2000800063f */
[C---:B------:R-:W-:Y:S01]  /*1240*/  IMAD.WIDE R116, R99.reuse, 0x2, R6 ;  /* 0x0000000263747825 */ /* 0x040fe200078e0206 */
[----:B------:R-:W-:Y:S01]  /*1250*/  UMOV UR11, 0x40000040 ;  /* 0x40000040000b7882 */ /* 0x000fe20000000000 */
[----:B------:R-:W-:Y:S01]  /*1260*/  UMOV UR12, 0x4000006 ;  /* 0x04000006000c7882 */ /* 0x000fe20000000000 */
[----:B------:R-:W-:Y:S01]  /*1270*/  ULOP3.LUT UR7, UR7, 0x180, URZ, 0xc0, !UPT ;  /* 0x0000018007077892 */ /* 0x000fe2000f8ec03f */
[C---:B------:R-:W-:Y:S01]  /*1280*/  IMAD.WIDE R104, R99.reuse, 0x2, R12 ;  /* 0x0000000263687825 */ /* 0x040fe200078e020c */
[----:B------:R-:W-:Y:S01]  /*1290*/  UMOV UR13, 0x40000040 ;  /* 0x40000040000d7882 */ /* 0x000fe20000000000 */
[----:B------:R-:W-:Y:S01]  /*12a0*/  UMOV UR14, 0x2000180 ;  /* 0x02000180000e7882 */ /* 0x000fe20000000000 */
[----:B------:R-:W-:Y:S01]  /*12b0*/  UIADD3 UR24, UP0, UR7, UR8, URZ ;  /* 0x0000000807187290 */ /* 0x000fe2000ff1e03f */
[C---:B------:R-:W-:Y:S01]  /*12c0*/  IMAD.WIDE R106, R99.reuse, 0x2, R14 ;  /* 0x00000002636a7825 */ /* 0x040fe200078e020e */
[----:B------:R-:W-:Y:S01]  /*12d0*/  UMOV UR15, 0x40000040 ;  /* 0x40000040000f7882 */ /* 0x000fe20000000000 */
[----:B------:R-:W-:Y:S01]  /*12e0*/  UMOV UR7, URZ ;  /* 0x0000003f00077c82 */ /* 0x000fe20008000000 */
[----:B------:R-:W-:Y:S01]  /*12f0*/  UIADD3.X UR25, URZ, URZ, URZ, UP0, !UPT ;  /* 0x0000003f3f197290 */ /* 0x000fe200087fe43f */
[----:B------:R-:W-:Y:S01]  /*1300*/  IMAD.WIDE R108, R99, 0x2, R16 ;  /* 0x00000002636c7825 */ /* 0x000fe200078e0210 */
[----:B------:R-:W-:-:S02]  /*1310*/  ULOP3.LUT UR20, UR24, 0x4000000, URZ, 0xfc, !UPT ;  /* 0x0400000018147892 */ /* 0x000fc4000f8efc3f */
[----:B------:R-:W-:Y:S01]  /*1320*/  ULOP3.LUT UR21, UR25, 0x40000040, URZ, 0xfc, !UPT ;  /* 0x4000004019157892 */ /* 0x000fe2000f8efc3f */
[----:B------:R-:W-:Y:S01]  /*1330*/  IMAD.U32 R121, RZ, RZ, UR32 ;  /* 0x00000020ff797e24 */ /* 0x000fe2000f8e00ff */
[----:B------:R-:W-:Y:S02]  /*1340*/  UIADD3.64 UR18, UR6, UR18, URZ ;  /* 0x0000001206127297 */ /* 0x000fe4000fffe03f */
[----:B------:R-:W-:Y:S01]  /*1350*/  UIADD3.64 UR16, UR24, UR16, URZ ;  /* 0x0000001018107297 */ /* 0x000fe2000fffe03f */
[----:B------:R-:W-:Y:S01]  /*1360*/  UMOV UR8, 0x4000004 ;  /* 0x0400000400087882 */ /* 0x000fe20000000000 */
[----:B------:R-:W-:-:S03]  /*1370*/  UIADD3.64 UR10, UR6, UR10, URZ ;  /* 0x0000000a060a7297 */ /* 0x000fc6000fffe03f */
[----:B------:R-:W-:Y:S01]  /*1380*/  HGMMA.64x64x16.F32 R56, gdesc[UR20].tnspB, R56 ;  /* 0x40e00000143879f0 */ /* 0x000fe20008700838 */
[----:B------:R-:W-:Y:S01]  /*1390*/  UIADD3.64 UR8, UR24, UR8, URZ ;  /* 0x0000000818087297 */ /* 0x000fe2000fffe03f */
[----:B------:R-:W-:Y:S01]  /*13a0*/  UMOV UR20, 0x4000200 ;  /* 0x0400020000147882 */ /* 0x000fe20000000000 */
[----:B------:R-:W-:Y:S01]  /*13b0*/  UMOV UR21, 0x40000040 ;  /* 0x4000004000157882 */ /* 0x000fe20000000000 */
[----:B------:R-:W-:Y:S02]  /*13c0*/  UIADD3.64 UR14, UR6, UR14, URZ ;  /* 0x0000000e060e7297 */ /* 0x000fe4000fffe03f */
[----:B------:R-:W-:Y:S02]  /*13d0*/  UIADD3.64 UR12, UR24, UR12, URZ ;  /* 0x0000000c180c7297 */ /* 0x000fe4000fffe03f */
[----:B------:R-:W-:Y:S02]  /*13e0*/  UIADD3.64 UR20, UR24, UR20, URZ ;  /* 0x0000001418147297 */ /* 0x000fe4000fffe03f */
[----:B------:R-:W-:-:S02]  /*13f0*/  UISETP.GE.U32.AND UP0, UPT, UR4, UR38, UPT ;  /* 0x000000260400728c */ /* 0x000fc4000bf06070 */
[----:B------:R-:W-:Y:S02]  /*1400*/  UIADD3 UR30, UR30, -0x40, URZ ;  /* 0xffffffc01e1e7890 */ /* 0x000fe4000fffe03f */
[----:B------:R-:W-:-:S06]  /*1410*/  UISETP.GE.AND.EX UP0, UPT, UR5, UR39, UPT, UP0 ;  /* 0x000000270500728c */ /* 0x000fcc000bf06300 */
[----:B------:R-:W-:Y:S01]  /*1420*/  PLOP3.LUT P5, PT, PT, PT, UP0, 0x80, 0x0 ;  /* 0x000000000000781c */ /* 0x000fe20003faf008 */
[----:B------:R-:W-:-:S03]  /*1430*/  UISETP.GE.AND UP0, UPT, UR36, 0x3, UPT ;  /* 0x000000032400788c */ /* 0x000fc6000bf06270 */
[----:B------:R-:W-:Y:S01]  /*1440*/  SEL R100, R100, RZ, !P5 ;  /* 0x000000ff64647207 */ /* 0x000fe20006800000 */
[----:B------:R-:W-:Y:S01]  /*1450*/  USEL UR36, UR36, URZ, !UP0 ;  /* 0x0000003f24247287 */ /* 0x000fe2000c000000 */
[----:B------:R-:W-:Y:S01]  /*1460*/  SEL R101, R101, RZ, !P5 ;  /* 0x000000ff65657207 */ /* 0x000fe20006800000 */
[----:B------:R-:W-:Y:S01]  /*1470*/  UIADD3 UR4, UP0, UR4, 0x1, URZ ;  /* 0x0000000104047890 */ /* 0x000fe2000ff1e03f */
[----:B------:R-:W-:Y:S01]  /*1480*/  ISETP.NE.U32.AND P1, PT, R100, RZ, PT ;  /* 0x000000ff6400720c */ /* 0x000fe20003f25070 */
[----:B------:R-:W-:Y:S01]  /*1490*/  ULEA UR6, UR36, UR28, 0xe ;  /* 0x0000001c24067291 */ /* 0x000fe2000f8e703f */
[----:B------:R-:W-:Y:S01]  /*14a0*/  ISETP.NE.U32.AND P0, PT, R101, RZ, PT ;  /* 0x000000ff6500720c */ /* 0x000fe20003f05070 */
[----:B------:R-:W-:Y:S01]  /*14b0*/  ULEA UR33, UR36, UR33, 0xd ;  /* 0x0000002124217291 */ /* 0x000fe2000f8e683f */
[----:B------:R-:W-:Y:S01]  /*14c0*/  SEL R100, RZ, 0x10, P2 ;  /* 0x00000010ff647807 */ /* 0x000fe20001000000 */
[----:B------:R-:W-:Y:S01]  /*14d0*/  UIADD3.X UR5, URZ, UR5, URZ, UP0, !UPT ;  /* 0x000000053f057290 */ /* 0x000fe200087fe43f */
[----:B------:R-:W-:Y:S01]  /*14e0*/  SEL R101, RZ, 0x10, P3 ;  /* 0x00000010ff657807 */ /* 0x000fe20001800000 */
[----:B------:R-:W-:Y:S01]  /*14f0*/  UISETP.NE.U32.AND UP0, UPT, UR29, UR4, UPT ;  /* 0x000000041d00728c */ /* 0x000fe2000bf05070 */
[----:B------:R-:W-:-:S02]  /*1500*/  SEL R100, R100, RZ, !P5 ;  /* 0x000000ff64647207 */ /* 0x000fc40006800000 */
[----:B------:R-:W-:Y:S01]  /*1510*/  SEL R101, R101, RZ, !P5 ;  /* 0x000000ff65657207 */ /* 0x000fe20006800000 */
[----:B------:R-:W-:Y:S01]  /*1520*/  UISETP.NE.AND.EX UP0, UPT, URZ, UR5, UPT, UP0 ;  /* 0x000000053f00728c */ /* 0x000fe2000bf05300 */
[----:B------:R-:W-:Y:S02]  /*1530*/  LEA R119, R93, UR6, 0x1 ;  /* 0x000000065d777c11 */ /* 0x000fe4000f8e08ff */
[----:B------:R-:W-:Y:S02]  /*1540*/  SEL R102, R102, RZ, !P5 ;  /* 0x000000ff66667207 */ /* 0x000fe40006800000 */
[----:B------:R-:W-:Y:S02]  /*1550*/  ISETP.NE.U32.AND P2, PT, R100, RZ, PT ;  /* 0x000000ff6400720c */ /* 0x000fe40003f45070 */
[----:B------:R-:W-:Y:S01]  /*1560*/  ISETP.NE.U32.AND P3, PT, R101, RZ, PT ;  /* 0x000000ff6500720c */ /* 0x000fe20003f65070 */
[----:B------:R-:W-:Y:S01]  /*1570*/  IMAD.WIDE R100, R99, 0x2, R8 ;  /* 0x0000000263647825 */ /* 0x000fe200078e0208 */
[----:B------:R-:W-:-:S03]  /*1580*/  ISETP.NE.U32.AND P4, PT, R102, RZ, PT ;  /* 0x000000ff6600720c */ /* 0x000fc60003f85070 */
[----:B------:R-:W-:-:S04]  /*1590*/  IMAD.WIDE R102, R99, 0x2, R10 ;  /* 0x0000000263667825 */ /* 0x000fc800078e020a */
[----:B------:R-:W-:Y:S01]  /*15a0*/  VIADD R99, R99, 0x40 ;  /* 0x0000004063637836 */ /* 0x000fe20000000000 */
[----:B------:R-:W-:Y:S01]  /*15b0*/  HGMMA.64x64x16.F32 R56, gdesc[UR16].tnspB, R56 ;  /* 0x40e00000103879f0 */ /* 0x000fe20008700838 */
[----:B------:R-:W-:Y:S01]  /*15c0*/  UMOV UR16, 0x4000202 ;  /* 0x0400020200107882 */ /* 0x000fe20000000000 */
[----:B------:R-:W-:Y:S02]  /*15d0*/  UMOV UR17, 0x40000040 ;  /* 0x4000004000117882 */ /* 0x000fe40000000000 */
[----:B------:R-:W-:Y:S01]  /*15e0*/  UIADD3.64 UR16, UR24, UR16, URZ ;  /* 0x0000001018107297 */ /* 0x000fe2000fffe03f */
[----:B------:R-:W-:Y:S01]  /*15f0*/  HGMMA.64x64x16.F32 R56, gdesc[UR8].tnspB, R56 ;  /* 0x40e00000083879f0 */ /* 0x000fe20008700838 */
[----:B------:R-:W-:Y:S01]  /*1600*/  UMOV UR8, 0x4000204 ;  /* 0x0400020400087882 */ /* 0x000fe20000000000 */
[----:B------:R-:W-:Y:S02]  /*1610*/  UMOV UR9, 0x40000040 ;  /* 0x4000004000097882 */ /* 0x000fe40000000000 */
[----:B------:R-:W-:Y:S01]  /*1620*/  UIADD3.64 UR8, UR24, UR8, URZ ;  /* 0x0000000818087297 */ /* 0x000fe2000fffe03f */
[----:B------:R-:W-:Y:S04]  /*1630*/  HGMMA.64x64x16.F32 R56, gdesc[UR12].tnspB, R56 ;  /* 0x40e000000c3879f0 */ /* 0x000fe80008700838 */
[----:B------:R-:W-:Y:S01]  /*1640*/  HGMMA.64x64x16.F32 R24, gdesc[UR20].tnspB, R24 ;  /* 0x40e00000141879f0 */ /* 0x000fe20008700818 */
[----:B------:R-:W-:Y:S01]  /*1650*/  UMOV UR12, 0x4000206 ;  /* 0x04000206000c7882 */ /* 0x000fe20000000000 */
[----:B------:R-:W-:-:S02]  /*1660*/  UMOV UR13, 0x40000040 ;  /* 0x40000040000d7882 */ /* 0x000fc40000000000 */
[----:B------:R-:W-:Y:S01]  /*1670*/  UIADD3.64 UR12, UR24, UR12, URZ ;  /* 0x0000000c180c7297 */ /* 0x000fe2000fffe03f */
[----:B------:R-:W-:Y:S04]  /*1680*/  HGMMA.64x64x16.F32 R24, gdesc[UR16].tnspB, R24 ;  /* 0x40e00000101879f0 */ /* 0x000fe80008700818 */
[----:B------:R-:W-:Y:S04]  /*1690*/  HGMMA.64x64x16.F32 R24, gdesc[UR8].tnspB, R24 ;  /* 0x40e00000081879f0 */ /* 0x000fe80008700818 */
[----:B------:R-:W-:Y:S03]  /*16a0*/  HGMMA.64x64x16.F32 R24, gdesc[UR12].tnspB, R24, gsb0 ;  /* 0x40e000000c1879f0 */ /* 0x000fe60008000818 */
[----:B------:R-:W-:-:S02]  /*16b0*/  WARPGROUP.DEPBAR.LE gsb0, 0x1 ;  /* 0x00008000000079c5 */ /* 0x000fc40000010100 */
[----:B------:R-:W-:Y:S06]  /*16c0*/  BAR.SYNC.DEFER_BLOCKING 0x0 ;  /* 0x0000000000007b1d */ /* 0x000fec0000010000 */
[----:B------:R-:W-:Y:S01]  /*16d0*/  @!PT LDS RZ, [RZ] ;  /* 0x00000000fffff984 */ /* 0x000fe20000000800 */
[----:B------:R-:W-:Y:S01]  /*16e0*/  @!PT LDS RZ, [RZ] ;  /* 0x00000000fffff984 */ /* 0x000fe20000000800 */
[----:B------:R-:W-:Y:S01]  /*16f0*/  @!PT LDS RZ, [RZ] ;  /* 0x00000000fffff984 */ /* 0x000fe20000000800 */
[----:B------:R1:W-:Y:S04]  /*1700*/  LDGSTS.E.BYPASS.128 [R119], desc[UR34][R112.64], P1 ;  /* 0x0000000070777fae */ /* 0x0003e80008901c62 */
[----:B------:R2:W-:Y:S04]  /*1710*/  LDGSTS.E.BYPASS.128 [R119+0x800], desc[UR34][R114.64], P1 ;  /* 0x0080000072777fae */ /* 0x0005e80008901c62 */
[----:B------:R3:W-:Y:S01]  /*1720*/  LDGSTS.E.BYPASS.128 [R119+0x1000], desc[UR34][R116.64], P1 ;  /* 0x0100000074777fae */ /* 0x0007e20008901c62 */
[----:B-1----:R-:W-:-:S03]  /*1730*/  IMAD.U32 R113, RZ, RZ, UR32 ;  /* 0x00000020ff717e24 */ /* 0x002fc6000f8e00ff */
[----:B------:R1:W-:Y:S01]  /*1740*/  LDGSTS.E.BYPASS.128 [R119+0x1800], desc[UR34][R100.64], P1 ;  /* 0x0180000064777fae */ /* 0x0003e20008901c62 */
[----:B--2---:R-:W-:-:S03]  /*1750*/  IMAD.U32 R115, RZ, RZ, UR32 ;  /* 0x00000020ff737e24 */ /* 0x004fc6000f8e00ff */
[----:B------:R2:W-:Y:S01]  /*1760*/  LDGSTS.E.BYPASS.128 [R119+0x2000], desc[UR34][R102.64], P1 ;  /* 0x0200000066777fae */ /* 0x0005e20008901c62 */
[----:B---3--:R-:W-:-:S03]  /*1770*/  IMAD.U32 R117, RZ, RZ, UR32 ;  /* 0x00000020ff757e24 */ /* 0x008fc6000f8e00ff */
[----:B------:R3:W-:Y:S01]  /*1780*/  LDGSTS.E.BYPASS.128 [R119+0x2800], desc[UR34][R104.64], P1 ;  /* 0x0280000068777fae */ /* 0x0007e20008901c62 */
[----:B------:R-:W-:Y:S01]  /*1790*/  UIADD3 UR32, UR37, UR32, URZ ;  /* 0x0000002025207290 */ /* 0x000fe2000fffe03f */
[----:B-1----:R-:W-:Y:S01]  /*17a0*/  IMAD.WIDE R100, R113, 0x2, R18 ;  /* 0x0000000271647825 */ /* 0x002fe200078e0212 */
[----:B------:R-:W-:Y:S01]  /*17b0*/  LEA R113, R93, UR33, 0x1 ;  /* 0x000000215d717c11 */ /* 0x000fe2000f8e08ff */
[----:B------:R1:W-:Y:S02]  /*17c0*/  LDGSTS.E.BYPASS.128 [R119+0x3000], desc[UR34][R106.64], P1 ;  /* 0x030000006a777fae */ /* 0x0003e40008901c62 */
[----:B--2---:R-:W-:Y:S02]  /*17d0*/  IMAD.WIDE R102, R115, 0x2, R20 ;  /* 0x0000000273667825 */ /* 0x004fe400078e0214 */
[----:B------:R2:W-:Y:S02]  /*17e0*/  LDGSTS.E.BYPASS.128 [R119+0x3800], desc[UR34][R108.64], P1 ;  /* 0x038000006c777fae */ /* 0x0005e40008901c62 */
[----:B---3--:R-:W-:-:S02]  /*17f0*/  IMAD.WIDE R104, R117, 0x2, R22 ;  /* 0x0000000275687825 */ /* 0x008fc400078e0216 */
[----:B------:R-:W0:Y:S04]  /*1800*/  LDGDEPBAR ;  /* 0x00000000000079af */ /* 0x000e280000000000 */
[----:B------:R2:W-:Y:S01]  /*1810*/  LDGSTS.E.BYPASS.128 [R113], desc[UR34][R100.64], P0 ;  /* 0x0000000064717fae */ /* 0x0005e20008101c62 */
[----:B------:R-:W-:Y:S01]  /*1820*/  PLOP3.LUT P0, PT, PT, PT, UP0, 0x80, 0x0 ;  /* 0x000000000000781c */ /* 0x000fe20003f0f008 */
[----:B-1----:R-:W-:Y:S02]  /*1830*/  IMAD.WIDE R106, R121, 0x2, R88 ;  /* 0x00000002796a7825 */ /* 0x002fe400078e0258 */
[----:B------:R2:W-:Y:S04]  /*1840*/  LDGSTS.E.BYPASS.128 [R113+0x800], desc[UR34][R102.64], P2 ;  /* 0x0080000066717fae */ /* 0x0005e80009101c62 */
[----:B------:R2:W-:Y:S04]  /*1850*/  LDGSTS.E.BYPASS.128 [R113+0x1000], desc[UR34][R104.64], P3 ;  /* 0x0100000068717fae */ /* 0x0005e80009901c62 */
[----:B------:R2:W-:Y:S04]  /*1860*/  LDGSTS.E.BYPASS.128 [R113+0x1800], desc[UR34][R106.64], P4 ;  /* 0x018000006a717fae */ /* 0x0005e8000a101c62 */
[----:B------:R-:W0:Y:S01]  /*1870*/  LDGDEPBAR ;  /* 0x00000000000079af */ /* 0x000e220000000000 */
[----:B------:R-:W-:Y:S05]  /*1880*/  @P0 BRA `(.L_x_1) ;  /* 0xfffffff400e00947 */ /* 0x000fea000383ffff */
.L_x_0:
[----:B------:R-:W-:Y:S02]  /*1890*/  WARPGROUP.DEPBAR.LE gsb0, 0x0 ;  /* 0x00008000000079c5 */ /* 0x000fe40000010000 */
[----:B------:R-:W-:-:S04]  /*18a0*/  DEPBAR.LE SB0, 0x0 ;  /* 0x000080000000791a */ /* 0x000fc80000000000 */
[C---:B------:R-:W-:Y:S01]  /*18b0*/  LOP3.LUT R3, R97.reuse, 0x600, RZ, 0xfc, !PT ;  /* 0x0000060061037812 */ /* 0x040fe200078efcff */
[----:B------:R-:W-:Y:S01]  /*18c0*/  ULDC UR4, c[0x0][0x230] ;  /* 0x00008c0000047ab9 */ /* 0x000fe20000000800 */
[C---:B------:R-:W-:Y:S01]  /*18d0*/  LOP3.LUT R4, R97.reuse, 0x800, RZ, 0xfc, !PT ;  /* 0x0000080061047812 */ /* 0x040fe200078efcff */
[----:B------:R-:W-:Y:S01]  /*18e0*/  IMAD.IADD R96, R97, 0x1, R96 ;  /* 0x0000000161607824 */ /* 0x000fe200078e0260 */
[----:B------:R-:W-:Y:S01]  /*18f0*/  SHF.R.U32.HI R3, RZ, 0x4, R3 ;  /* 0x00000004ff037819 */ /* 0x000fe20000011603 */
[----:B------:R-:W-:Y:S01]  /*1900*/  ULDC UR5, c[0x0][0x228] ;  /* 0x00008a0000057ab9 */ /* 0x000fe20000000800 */
[----:B------:R-:W-:Y:S02]  /*1910*/  SHF.R.U32.HI R5, RZ, 0x4, R4 ;  /* 0x00000004ff057819 */ /* 0x000fe40000011604 */
[----:B------:R-:W-:Y:S02]  /*1920*/  LOP3.LUT R4, R3, 0x7c, RZ, 0xc0, !PT ;  /* 0x0000007c03047812 */ /* 0x000fe400078ec0ff */
[----:B------:R-:W-:-:S02]  /*1930*/  LOP3.LUT R3, R92, 0x200, RZ, 0xfc, !PT ;  /* 0x000002005c037812 */ /* 0x000fc400078efcff */
[-C--:B------:R-:W-:Y:S02]  /*1940*/  LEA.HI R89, R92, R92.reuse, RZ, 0x1c ;  /* 0x0000005c5c597211 */ /* 0x080fe400078fe0ff */
[----:B------:R-:W-:Y:S02]  /*1950*/  LEA.HI R3, R3, R92, RZ, 0x1c ;  /* 0x0000005c03037211 */ /* 0x000fe400078fe0ff */
[----:B------:R-:W-:Y:S01]  /*1960*/  LEA R89, R89, UR28, 0x2 ;  /* 0x0000001c59597c11 */ /* 0x000fe2000f8e10ff */
[----:B------:R-:W-:Y:S01]  /*1970*/  BAR.SYNC.DEFER_BLOCKING 0x0 ;  /* 0x0000000000007b1d */ /* 0x000fe20000010000 */
[----:B------:R-:W-:Y:S02]  /*1980*/  LEA R90, R3, UR28, 0x2 ;  /* 0x0000001c035a7c11 */ /* 0x000fe4000f8e10ff */
[----:B------:R-:W-:Y:S02]  /*1990*/  SHF.R.U32.HI R11, RZ, 0x4, R0 ;  /* 0x00000004ff0b7819 */ /* 0x000fe40000011600 */
[----:B------:R-:W-:-:S02]  /*19a0*/  LOP3.LUT R0, R97, 0x200, RZ, 0xfc, !PT ;  /* 0x0000020061007812 */ /* 0x000fc400078efcff */
[C---:B------:R-:W-:Y:S02]  /*19b0*/  LOP3.LUT R2, R97.reuse, 0x400, RZ, 0xfc, !PT ;  /* 0x0000040061027812 */ /* 0x040fe400078efcff */
[----:B------:R-:W-:Y:S02]  /*19c0*/  SHF.R.U32.HI R0, RZ, 0x4, R0 ;  /* 0x00000004ff007819 */ /* 0x000fe40000011600 */
[----:B------:R-:W-:Y:S02]  /*19d0*/  SHF.R.U32.HI R2, RZ, 0x4, R2 ;  /* 0x00000004ff027819 */ /* 0x000fe40000011602 */
[----:B------:R-:W-:Y:S02]  /*19e0*/  LOP3.LUT R0, R0, 0x3c, RZ, 0xc0, !PT ;  /* 0x0000003c00007812 */ /* 0x000fe400078ec0ff */
[----:B------:R-:W-:Y:S02]  /*19f0*/  LOP3.LUT R2, R2, 0x5c, RZ, 0xc0, !PT ;  /* 0x0000005c02027812 */ /* 0x000fe400078ec0ff */
[C---:B------:R-:W-:Y:S01]  /*1a00*/  LOP3.LUT R6, R97.reuse, 0xa00, RZ, 0xfc, !PT ;  /* 0x00000a0061067812 */ /* 0x040fe200078efcff */
[C---:B------:R-:W-:Y:S01]  /*1a10*/  IMAD.IADD R91, R97.reuse, 0x1, R0 ;  /* 0x00000001615b7824 */ /* 0x040fe200078e0200 */
[C---:B------:R-:W-:Y:S01]  /*1a20*/  LOP3.LUT R8, R97.reuse, 0xc00, RZ, 0xfc, !PT ;  /* 0x00000c0061087812 */ /* 0x040fe200078efcff */
[C---:B------:R-:W-:Y:S01]  /*1a30*/  IMAD.IADD R88, R97.reuse, 0x1, R2 ;  /* 0x0000000161587824 */ /* 0x040fe200078e0202 */
[----:B------:R-:W-:Y:S01]  /*1a40*/  LOP3.LUT R9, R97, 0xe00, RZ, 0xfc, !PT ;  /* 0x00000e0061097812 */ /* 0x000fe200078efcff */
[----:B------:R-:W-:Y:S01]  /*1a50*/  IMAD.U32 R0, RZ, RZ, UR26 ;  /* 0x0000001aff007e24 */ /* 0x000fe2000f8e00ff */
[----:B------:R-:W-:Y:S01]  /*1a60*/  SHF.R.U32.HI R7, RZ, 0x4, R6 ;  /* 0x00000004ff077819 */ /* 0x000fe20000011606 */
[----:B------:R-:W-:Y:S01]  /*1a70*/  STS.64 [R89], R56 ;  /* 0x0000003859007388 */ /* 0x000fe20000000a00 */
[----:B------:R-:W-:-:S02]  /*1a80*/  SHF.R.U32.HI R8, RZ, 0x4, R8 ;  /* 0x00000004ff087819 */ /* 0x000fc40000011608 */
[----:B------:R-:W-:Y:S01]  /*1a90*/  SHF.R.U32.HI R9, RZ, 0x4, R9 ;  /* 0x00000004ff097819 */ /* 0x000fe20000011609 */
[----:B------:R-:W-:Y:S01]  /*1aa0*/  STS.64 [R90+0x800], R58 ;  /* 0x0008003a5a007388 */ /* 0x000fe20000000a00 */
[----:B------:R-:W-:Y:S02]  /*1ab0*/  SGXT.U32 R2, R11, 0x3 ;  /* 0x000000030b02781a */ /* 0x000fe40000000000 */
[----:B------:R-:W-:Y:S01]  /*1ac0*/  LOP3.LUT R6, R5, 0x9c, RZ, 0xc0, !PT ;  /* 0x0000009c05067812 */ /* 0x000fe200078ec0ff */
[----:B------:R-:W-:Y:S01]  /*1ad0*/  STS.64 [R89+0x20], R60 ;  /* 0x0000203c59007388 */ /* 0x000fe20000000a00 */
[----:B------:R-:W-:Y:S01]  /*1ae0*/  LOP3.LUT R10, R7, 0xbc, RZ, 0xc0, !PT ;  /* 0x000000bc070a7812 */ /* 0x000fe200078ec0ff */
[----:B------:R-:W-:Y:S01]  /*1af0*/  IMAD.IADD R7, R97, 0x1, R4 ;  /* 0x0000000161077824 */ /* 0x000fe200078e0204 */
[----:B------:R-:W-:Y:S01]  /*1b00*/  LOP3.LUT R12, R8, 0xdc, RZ, 0xc0, !PT ;  /* 0x000000dc080c7812 */ /* 0x000fe200078ec0ff */
[----:B------:R-:W-:Y:S01]  /*1b10*/  STS.64 [R90+0x820], R62 ;  /* 0x0008203e5a007388 */ /* 0x000fe20000000a00 */
[----:B------:R-:W-:Y:S01]  /*1b20*/  LOP3.LUT R14, R9, 0xfc, RZ, 0xc0, !PT ;  /* 0x000000fc090e7812 */ /* 0x000fe200078ec0ff */
[C---:B------:R-:W-:Y:S01]  /*1b30*/  IMAD.IADD R8, R97.reuse, 0x1, R6 ;  /* 0x0000000161087824 */ /* 0x040fe200078e0206 */
[----:B------:R-:W-:Y:S01]  /*1b40*/  LOP3.LUT R0, R0, 0x3c, R95, 0xf8, !PT ;  /* 0x0000003c00007812 */ /* 0x000fe200078ef85f */
[----:B------:R-:W-:Y:S01]  /*1b50*/  STS.64 [R89+0x40], R64 ;  /* 0x0000404059007388 */ /* 0x000fe20000000a00 */
[----:B------:R-:W-:Y:S01]  /*1b60*/  LOP3.LUT R2, R2, UR27, RZ, 0xfc, !PT ;  /* 0x0000001b02027c12 */ /* 0x000fe2000f8efcff */
[C---:B------:R-:W-:Y:S01]  /*1b70*/  IMAD.IADD R10, R97.reuse, 0x1, R10 ;  /* 0x00000001610a7824 */ /* 0x040fe200078e020a */
[----:B------:R-:W-:Y:S01]  /*1b80*/  ISETP.GE.AND P0, PT, R0, UR4, PT ;  /* 0x0000000400007c0c */ /* 0x000fe2000bf06270 */
[----:B------:R-:W-:Y:S01]  /*1b90*/  STS.64 [R90+0x840], R66 ;  /* 0x000840425a007388 */ /* 0x000fe20000000a00 */
[C---:B------:R-:W-:Y:S01]  /*1ba0*/  LOP3.LUT R4, R2.reuse, 0x70, RZ, 0xfc, !PT ;  /* 0x0000007002047812 */ /* 0x040fe200078efcff */
[C---:B------:R-:W-:Y:S01]  /*1bb0*/  IMAD.IADD R12, R97.reuse, 0x1, R12 ;  /* 0x00000001610c7824 */ /* 0x040fe200078e020c */
[----:B------:R-:W-:Y:S01]  /*1bc0*/  LOP3.LUT R5, R2, 0x10, RZ, 0xfc, !PT ;  /* 0x0000001002057812 */ /* 0x000fe200078efcff */
[----:B------:R1:W-:Y:S01]  /*1bd0*/  STS.64 [R89+0x60], R68 ;  /* 0x0000604459007388 */ /* 0x0003e20000000a00 */
[----:B------:R-:W-:Y:S01]  /*1be0*/  IMAD.IADD R14, R97, 0x1, R14 ;  /* 0x00000001610e7824 */ /* 0x000fe200078e020e */
[----:B------:R-:W-:-:S02]  /*1bf0*/  ISETP.LT.AND P1, PT, R4, UR5, !P0 ;  /* 0x0000000504007c0c */ /* 0x000fc4000c721270 */
[----:B------:R3:W-:Y:S01]  /*1c00*/  STS.64 [R90+0x860], R70 ;  /* 0x000860465a007388 */ /* 0x0007e20000000a00 */
[C---:B------:R-:W-:Y:S02]  /*1c10*/  LOP3.LUT R4, R2.reuse, 0x60, RZ, 0xfc, !PT ;  /* 0x0000006002047812 */ /* 0x040fe400078efcff */
[----:B------:R-:W-:Y:S01]  /*1c20*/  LOP3.LUT R6, R2, 0x8, RZ, 0xfc, !PT ;  /* 0x0000000802067812 */ /* 0x000fe200078efcff */
[----:B------:R4:W-:Y:S01]  /*1c30*/  STS.64 [R89+0x80], R72 ;  /* 0x0000804859007388 */ /* 0x0009e20000000a00 */
[----:B------:R-:W-:Y:S02]  /*1c40*/  LEA R96, R96, UR28, 0x2 ;  /* 0x0000001c60607c11 */ /* 0x000fe4000f8e10ff */
[----:B------:R-:W-:Y:S01]  /*1c50*/  LEA R91, R91, UR28, 0x2 ;  /* 0x0000001c5b5b7c11 */ /* 0x000fe2000f8e10ff */
[----:B------:R-:W-:Y:S01]  /*1c60*/  STS.64 [R90+0x880], R74 ;  /* 0x0008804a5a007388 */ /* 0x000fe20000000a00 */
[----:B------:R-:W-:Y:S01]  /*1c70*/  LEA R88, R88, UR28, 0x2 ;  /* 0x0000001c58587c11 */ /* 0x000fe2000f8e10ff */
[----:B-1----:R-:W1:Y:S01]  /*1c80*/  LDC.64 R68, c[0x0][0x220] ;  /* 0x00008800ff447b82 */ /* 0x002e620000000a00 */
[----:B------:R-:W-:Y:S01]  /*1c90*/  ISETP.LT.AND P3, PT, R4, UR5, !P0 ;  /* 0x0000000504007c0c */ /* 0x000fe2000c761270 */
[----:B------:R5:W-:Y:S01]  /*1ca0*/  STS.64 [R89+0xa0], R76 ;  /* 0x0000a04c59007388 */ /* 0x000be20000000a00 */
[----:B---3--:R-:W-:-:S02]  /*1cb0*/  LEA R71, R12, UR28, 0x2 ;  /* 0x0000001c0c477c11 */ /* 0x008fc4000f8e10ff */
[----:B------:R-:W-:Y:S01]  /*1cc0*/  LEA R70, R14, UR28, 0x2 ;  /* 0x0000001c0e467c11 */ /* 0x000fe2000f8e10ff */
[----:B------:R-:W-:Y:S01]  /*1cd0*/  STS.64 [R90+0x8a0], R78 ;  /* 0x0008a04e5a007388 */ /* 0x000fe20000000a00 */
[----:B----4-:R-:W-:Y:S02]  /*1ce0*/  LEA R72, R10, UR28, 0x2 ;  /* 0x0000001c0a487c11 */ /* 0x010fe4000f8e10ff */
[----:B------:R-:W-:Y:S01]  /*1cf0*/  ISETP.LT.AND P6, PT, R5, UR5, !P0 ;  /* 0x0000000505007c0c */ /* 0x000fe2000c7c1270 */
[----:B------:R-:W-:Y:S01]  /*1d00*/  STS.64 [R89+0xc0], R80 ;  /* 0x0000c05059007388 */ /* 0x000fe20000000a00 */
[----:B------:R-:W-:Y:S02]  /*1d10*/  ISETP.LT.AND P5, PT, R6, UR5, !P0 ;  /* 0x0000000506007c0c */ /* 0x000fe4000c7a1270 */
[----:B------:R-:W-:Y:S01]  /*1d20*/  LOP3.LUT R3, R2, 0x68, RZ, 0xfc, !PT ;  /* 0x0000006802037812 */ /* 0x000fe200078efcff */
[----:B------:R-:W-:Y:S01]  /*1d30*/  STS.64 [R90+0x8c0], R82 ;  /* 0x0008c0525a007388 */ /* 0x000fe20000000a00 */
[----:B--2--5:R-:W-:-:S02]  /*1d40*/  LEA R77, R7, UR28, 0x2 ;  /* 0x0000001c074d7c11 */ /* 0x024fc4000f8e10ff */
[----:B------:R-:W-:Y:S01]  /*1d50*/  LEA R76, R8, UR28, 0x2 ;  /* 0x0000001c084c7c11 */ /* 0x000fe2000f8e10ff */
[----:B------:R-:W-:Y:S01]  /*1d60*/  STS.64 [R89+0xe0], R84 ;  /* 0x0000e05459007388 */ /* 0x000fe20000000a00 */
[----:B------:R-:W-:Y:S02]  /*1d70*/  ISETP.LT.AND P2, PT, R3, UR5, !P0 ;  /* 0x0000000503007c0c */ /* 0x000fe4000c741270 */
[----:B------:R-:W2:Y:S01]  /*1d80*/  LDC R3, c[0x0][0x23c] ;  /* 0x00008f00ff037b82 */ /* 0x000ea20000000800 */
[----:B------:R-:W-:Y:S07]  /*1d90*/  STS.64 [R90+0x8e0], R86 ;  /* 0x0008e0565a007388 */ /* 0x000fee0000000a00 */
[----:B------:R-:W-:Y:S01]  /*1da0*/  BAR.SYNC.DEFER_BLOCKING 0x0 ;  /* 0x0000000000007b1d */ /* 0x000fe20000010000 */
[C---:B------:R-:W-:Y:S01]  /*1db0*/  ISETP.LT.AND P4, PT, R2.reuse, UR5, !P0 ;  /* 0x0000000502007c0c */ /* 0x040fe2000c781270 */
[----:B--2---:R-:W-:-:S04]  /*1dc0*/  IMAD R73, R2, R3, RZ ;  /* 0x0000000302497224 */ /* 0x004fc800078e02ff */
[----:B------:R-:W2:Y:S04]  /*1dd0*/  LDS.128 R64, [R96] ;  /* 0x0000000060407984 */ /* 0x000ea80000000c00 */
[----:B------:R-:W3:Y:S04]  /*1de0*/  LDS.128 R60, [R91+0x800] ;  /* 0x000800005b3c7984 */ /* 0x000ee80000000c00 */
[----:B------:R-:W4:Y:S04]  /*1df0*/  LDS.128 R56, [R88+0x1000] ;  /* 0x0010000058387984 */ /* 0x000f280000000c00 */
[----:B------:R-:W5:Y:S04]  /*1e00*/  LDS.128 R16, [R77+0x1800] ;  /* 0x001800004d107984 */ /* 0x000f680000000c00 */
[----:B------:R-:W2:Y:S04]  /*1e10*/  LDS.128 R20, [R76+0x2000] ;  /* 0x002000004c147984 */ /* 0x000ea80000000c00 */
[----:B------:R-:W2:Y:S04]  /*1e20*/  LDS.128 R4, [R72+0x2800] ;  /* 0x0028000048047984 */ /* 0x000ea80000000c00 */
[----:B------:R-:W2:Y:S04]  /*1e30*/  LDS.128 R8, [R71+0x3000] ;  /* 0x0030000047087984 */ /* 0x000ea80000000c00 */
[----:B------:R-:W2:Y:S01]  /*1e40*/  LDS.128 R12, [R70+0x3800] ;  /* 0x00380000460c7984 */ /* 0x000ea20000000c00 */
[----:B------:R-:W-:Y:S06]  /*1e50*/  BAR.SYNC.DEFER_BLOCKING 0x0 ;  /* 0x0000000000007b1d */ /* 0x000fec0000010000 */
[----:B------:R1:W-:Y:S04]  /*1e60*/  STS.64 [R89], R24 ;  /* 0x0000001859007388 */ /* 0x0003e80000000a00 */
[----:B------:R-:W-:Y:S04]  /*1e70*/  STS.64 [R90+0x800], R26 ;  /* 0x0008001a5a007388 */ /* 0x000fe80000000a00 */
[----:B------:R3:W-:Y:S04]  /*1e80*/  STS.64 [R89+0x20], R28 ;  /* 0x0000201c59007388 */ /* 0x0007e80000000a00 */
[----:B------:R4:W-:Y:S01]  /*1e90*/  STS.64 [R90+0x820], R30 ;  /* 0x0008201e5a007388 */ /* 0x0009e20000000a00 */
[----:B-1----:R-:W-:-:S03]  /*1ea0*/  IMAD.WIDE R24, R73, 0x4, R68 ;  /* 0x0000000449187825 */ /* 0x002fc600078e0244 */
[----:B------:R1:W-:Y:S04]  /*1eb0*/  STS.64 [R89+0x40], R32 ;  /* 0x0000402059007388 */ /* 0x0003e80000000a00 */
[----:B------:R2:W-:Y:S01]  /*1ec0*/  STS.64 [R90+0x840], R34 ;  /* 0x000840225a007388 */ /* 0x0005e20000000a00 */
[----:B---3--:R-:W-:-:S03]  /*1ed0*/  IMAD R28, R3, 0x8, R73 ;  /* 0x00000008031c7824 */ /* 0x008fc600078e0249 */
[----:B------:R-:W-:Y:S01]  /*1ee0*/  STS.64 [R89+0x60], R36 ;  /* 0x0000602459007388 */ /* 0x000fe20000000a00 */
[----:B----4-:R-:W-:Y:S01]  /*1ef0*/  IMAD R31, R3, 0x8, R28 ;  /* 0x00000008031f7824 */ /* 0x010fe200078e021c */
[----:B------:R-:W-:Y:S01]  /*1f00*/  LOP3.LUT R30, R2, 0x18, RZ, 0xfc, !PT ;  /* 0x00000018021e7812 */ /* 0x000fe200078efcff */
[----:B------:R-:W-:Y:S01]  /*1f10*/  IMAD.WIDE R26, R28, 0x4, R68 ;  /* 0x000000041c1a7825 */ /* 0x000fe200078e0244 */
[----:B------:R-:W-:Y:S01]  /*1f20*/  STS.64 [R90+0x860], R38 ;  /* 0x000860265a007388 */ /* 0x000fe20000000a00 */
[----:B-1----:R-:W-:Y:S02]  /*1f30*/  LOP3.LUT R33, R2, 0x20, RZ, 0xfc, !PT ;  /* 0x0000002002217812 */ /* 0x002fe400078efcff */
[C---:B------:R-:W-:Y:S01]  /*1f40*/  IMAD.WIDE R28, R0.reuse, 0x4, R24 ;  /* 0x00000004001c7825 */ /* 0x040fe200078e0218 */
[----:B------:R-:W-:Y:S03]  /*1f50*/  STS.64 [R89+0x80], R40 ;  /* 0x0000802859007388 */ /* 0x000fe60000000a00 */
[----:B------:R-:W-:Y:S01]  /*1f60*/  IMAD.WIDE R24, R31, 0x4, R68 ;  /* 0x000000041f187825 */ /* 0x000fe200078e0244 */
[----:B------:R-:W-:Y:S03]  /*1f70*/  STS.64 [R90+0x880], R42 ;  /* 0x0008802a5a007388 */ /* 0x000fe60000000a00 */
[----:B------:R-:W-:Y:S01]  /*1f80*/  IMAD R32, R3, 0x8, R31 ;  /* 0x0000000803207824 */ /* 0x000fe200078e021f */
[----:B------:R-:W-:Y:S01]  /*1f90*/  STS.64 [R89+0xa0], R44 ;  /* 0x0000a02c59007388 */ /* 0x000fe20000000a00 */
[----:B------:R-:W-:-:S03]  /*1fa0*/  IMAD.WIDE R26, R0, 0x4, R26 ;  /* 0x00000004001a7825 */ /* 0x000fc600078e021a */
[----:B------:R1:W-:Y:S01]  /*1fb0*/  STS.64 [R90+0x8a0], R46 ;  /* 0x0008a02e5a007388 */ /* 0x0003e20000000a00 */
[----:B--2---:R-:W-:-:S03]  /*1fc0*/  IMAD R34, R3, 0x8, R32 ;  /* 0x0000000803227824 */ /* 0x004fc600078e0220 */
[----:B------:R2:W-:Y:S04]  /*1fd0*/  STS.64 [R89+0xc0], R48 ;  /* 0x0000c03059007388 */ /* 0x0005e80000000a00 */
[----:B------:R-:W-:Y:S04]  /*1fe0*/  STS.64 [R90+0x8c0], R50 ;  /* 0x0008c0325a007388 */ /* 0x000fe80000000a00 */
[----:B------:R-:W-:Y:S01]  /*1ff0*/  STS.64 [R89+0xe0], R52 ;  /* 0x0000e03459007388 */ /* 0x000fe20000000a00 */
[----:B-1----:R-:W-:-:S03]  /*2000*/  LOP3.LUT R46, R2, 0x40, RZ, 0xfc, !PT ;  /* 0x00000040022e7812 */ /* 0x002fc600078efcff */
[----:B------:R-:W-:Y:S01]  /*2010*/  STS.64 [R90+0x8e0], R54 ;  /* 0x0008e0365a007388 */ /* 0x000fe20000000a00 */
[----:B--2---:R-:W-:Y:S01]  /*2020*/  LOP3.LUT R48, R2, 0x58, RZ, 0xfc, !PT ;  /* 0x0000005802307812 */ /* 0x004fe200078efcff */
[----:B------:R-:W-:Y:S06]  /*2030*/  BAR.SYNC.DEFER_BLOCKING 0x0 ;  /* 0x0000000000007b1d */ /* 0x000fec0000010000 */
[----:B------:R1:W-:Y:S01]  /*2040*/  @P4 STG.E.128 desc[UR34][R28.64], R64 ;  /* 0x000000401c004986 */ /* 0x0003e2000c101d22 */
[----:B------:R-:W-:Y:S01]  /*2050*/  ISETP.LT.AND P4, PT, R30, UR5, !P0 ;  /* 0x000000051e007c0c */ /* 0x000fe2000c781270 */
[----:B------:R-:W-:-:S02]  /*2060*/  IMAD.WIDE R30, R0, 0x4, R24 ;  /* 0x00000004001e7825 */ /* 0x000fc400078e0218 */
[----:B------:R-:W-:Y:S01]  /*2070*/  @P5 STG.E.128 desc[UR34][R26.64], R60 ;  /* 0x0000003c1a005986 */ /* 0x000fe2000c101d22 */
[----:B------:R-:W-:Y:S01]  /*2080*/  ISETP.LT.AND P5, PT, R33, UR5, !P0 ;  /* 0x0000000521007c0c */ /* 0x000fe2000c7a1270 */
[----:B------:R-:W-:Y:S01]  /*2090*/  IMAD.WIDE R24, R32, 0x4, R68 ;  /* 0x0000000420187825 */ /* 0x000fe200078e0244 */
[----:B------:R-:W-:Y:S01]  /*20a0*/  LOP3.LUT R32, R2, 0x38, RZ, 0xfc, !PT ;  /* 0x0000003802207812 */ /* 0x000fe200078efcff */
[----:B------:R-:W-:Y:S02]  /*20b0*/  @P6 STG.E.128 desc[UR34][R30.64], R56 ;  /* 0x000000381e006986 */ /* 0x000fe4000c101d22 */
[----:B------:R-:W-:Y:S01]  /*20c0*/  IMAD R33, R3, 0x8, R34 ;  /* 0x0000000803217824 */ /* 0x000fe200078e0222 */
[----:B------:R-:W-:Y:S01]  /*20d0*/  ISETP.LT.AND P6, PT, R32, UR5, !P0 ;  /* 0x0000000520007c0c */ /* 0x000fe2000c7c1270 */
[----:B------:R-:W-:Y:S01]  /*20e0*/  IMAD.WIDE R36, R0, 0x4, R24 ;  /* 0x0000000400247825 */ /* 0x000fe200078e0218 */
[----:B------:R-:W-:Y:S01]  /*20f0*/  LOP3.LUT R32, R2, 0x30, RZ, 0xfc, !PT ;  /* 0x0000003002207812 */ /* 0x000fe200078efcff */
[----:B------:R-:W2:Y:S02]  /*2100*/  LDS.128 R24, [R96] ;  /* 0x0000000060187984 */ /* 0x000ea40000000c00 */
[----:B-1----:R-:W-:-:S02]  /*2110*/  IMAD.WIDE R28, R34, 0x4, R68 ;  /* 0x00000004221c7825 */ /* 0x002fc400078e0244 */
[----:B-----5:R-:W-:Y:S01]  /*2120*/  @P4 STG.E.128 desc[UR34][R36.64], R16 ;  /* 0x0000001024004986 */ /* 0x020fe2000c101d22 */
[----:B------:R-:W-:-:S03]  /*2130*/  ISETP.LT.AND P4, PT, R32, UR5, !P0 ;  /* 0x0000000520007c0c */ /* 0x000fc6000c781270 */
[----:B------:R-:W-:Y:S01]  /*2140*/  LDS.128 R16, [R88+0x1000] ;  /* 0x0010000058107984 */ /* 0x000fe20000000c00 */
[----:B------:R-:W-:Y:S01]  /*2150*/  IMAD.WIDE R38, R0, 0x4, R28 ;  /* 0x0000000400267825 */ /* 0x000fe200078e021c */
[----:B------:R-:W-:Y:S02]  /*2160*/  LOP3.LUT R28, R2, 0x28, RZ, 0xfc, !PT ;  /* 0x00000028021c7812 */ /* 0x000fe400078efcff */
[----:B------:R-:W-:Y:S01]  /*2170*/  LDS.128 R72, [R72+0x2800] ;  /* 0x0028000048487984 */ /* 0x000fe20000000c00 */
[----:B------:R-:W-:Y:S02]  /*2180*/  IMAD R29, R3, 0x8, R33 ;  /* 0x00000008031d7824 */ /* 0x000fe400078e0221 */
[--C-:B------:R-:W-:Y:S01]  /*2190*/  IMAD.WIDE R32, R33, 0x4, R68.reuse ;  /* 0x0000000421207825 */ /* 0x100fe200078e0244 */
[----:B------:R-:W-:Y:S01]  /*21a0*/  @P5 STG.E.128 desc[UR34][R38.64], R20 ;  /* 0x0000001426005986 */ /* 0x000fe2000c101d22 */
[----:B------:R-:W-:Y:S02]  /*21b0*/  ISETP.LT.AND P5, PT, R28, UR5, !P0 ;  /* 0x000000051c007c0c */ /* 0x000fe4000c7a1270 */
[----:B------:R-:W-:Y:S01]  /*21c0*/  IMAD.WIDE R34, R29, 0x4, R68 ;  /* 0x000000041d227825 */ /* 0x000fe200078e0244 */
[----:B------:R-:W-:Y:S03]  /*21d0*/  LDS.128 R20, [R77+0x1800] ;  /* 0x001800004d147984 */ /* 0x000fe60000000c00 */
[----:B------:R-:W-:Y:S01]  /*21e0*/  IMAD R40, R3, 0x8, R29 ;  /* 0x0000000803287824 */ /* 0x000fe200078e021d */
[----:B------:R-:W-:Y:S01]  /*21f0*/  LDS.128 R36, [R71+0x3000] ;  /* 0x0030000047247984 */ /* 0x000fe20000000c00 */
[----:B------:R-:W-:-:S03]  /*2200*/  IMAD.WIDE R42, R0, 0x4, R32 ;  /* 0x00000004002a7825 */ /* 0x000fc600078e0220 */
[----:B------:R-:W1:Y:S01]  /*2210*/  LDS.128 R28, [R91+0x800] ;  /* 0x000800005b1c7984 */ /* 0x000e620000000c00 */
[----:B------:R-:W-:-:S03]  /*2220*/  IMAD.WIDE R44, R0, 0x4, R34 ;  /* 0x00000004002c7825 */ /* 0x000fc600078e0222 */
[----:B------:R-:W3:Y:S01]  /*2230*/  LDS.128 R32, [R76+0x2000] ;  /* 0x002000004c207984 */ /* 0x000ee20000000c00 */
[C---:B------:R-:W-:Y:S02]  /*2240*/  IMAD R49, R3.reuse, 0x8, R40 ;  /* 0x0000000803317824 */ /* 0x040fe400078e0228 */
[----:B------:R-:W-:Y:S01]  /*2250*/  IMAD.WIDE R40, R40, 0x4, R68 ;  /* 0x0000000428287825 */ /* 0x000fe200078e0244 */
[----:B------:R4:W-:Y:S01]  /*2260*/  @P5 STG.E.128 desc[UR34][R42.64], R4 ;  /* 0x000000042a005986 */ /* 0x0009e2000c101d22 */
[----:B------:R-:W-:Y:S02]  /*2270*/  ISETP.LT.AND P5, PT, R46, UR5, !P0 ;  /* 0x000000052e007c0c */ /* 0x000fe4000c7a1270 */
[----:B------:R-:W-:Y:S01]  /*2280*/  IMAD R50, R3, 0x8, R49 ;  /* 0x0000000803327824 */ /* 0x000fe200078e0231 */
[----:B------:R5:W-:Y:S01]  /*2290*/  @P4 STG.E.128 desc[UR34][R44.64], R8 ;  /* 0x000000082c004986 */ /* 0x000be2000c101d22 */
[----:B------:R-:W-:Y:S01]  /*22a0*/  IMAD.WIDE R46, R0, 0x4, R40 ;  /* 0x00000004002e7825 */ /* 0x000fe200078e0228 */
[----:B------:R-:W-:-:S03]  /*22b0*/  ISETP.LT.AND P4, PT, R48, UR5, !P0 ;  /* 0x0000000530007c0c */ /* 0x000fc6000c781270 */
[----:B------:R-:W-:Y:S01]  /*22c0*/  IMAD R51, R3, 0x8, R50 ;  /* 0x0000000803337824 */ /* 0x000fe200078e0232 */
[----:B------:R5:W-:Y:S01]  /*22d0*/  @P6 STG.E.128 desc[UR34][R46.64], R12 ;  /* 0x0000000c2e006986 */ /* 0x000be2000c101d22 */
[----:B------:R-:W-:Y:S01]  /*22e0*/  IMAD.WIDE R40, R49, 0x4, R68 ;  /* 0x0000000431287825 */ /* 0x000fe200078e0244 */
[----:B------:R-:W-:-:S04]  /*22f0*/  LOP3.LUT R49, R2, 0x48, RZ, 0xfc, !PT ;  /* 0x0000004802317812 */ /* 0x000fc800078efcff */
[----:B------:R-:W-:Y:S01]  /*2300*/  ISETP.LT.AND P6, PT, R49, UR5, !P0 ;  /* 0x0000000531007c0c */ /* 0x000fe2000c7c1270 */
[----:B------:R-:W-:Y:S01]  /*2310*/  IMAD.WIDE R40, R0, 0x4, R40 ;  /* 0x0000000400287825 */ /* 0x000fe200078e0228 */
[C---:B----4-:R-:W-:Y:S02]  /*2320*/  LOP3.LUT R6, R2.reuse, 0x50, RZ, 0xfc, !PT ;  /* 0x0000005002067812 */ /* 0x050fe400078efcff */
[----:B------:R-:W-:Y:S01]  /*2330*/  LOP3.LUT R2, R2, 0x78, RZ, 0xfc, !PT ;  /* 0x0000007802027812 */ /* 0x000fe200078efcff */
[C---:B------:R-:W-:Y:S01]  /*2340*/  IMAD R7, R3.reuse, 0x8, R51 ;  /* 0x0000000803077824 */ /* 0x040fe200078e0233 */
[----:B--2---:R2:W-:Y:S01]  /*2350*/  @P5 STG.E.128 desc[UR34][R40.64], R24 ;  /* 0x0000001828005986 */ /* 0x0045e2000c101d22 */
[----:B------:R-:W-:Y:S01]  /*2360*/  IMAD.WIDE R4, R50, 0x4, R68 ;  /* 0x0000000432047825 */ /* 0x000fe200078e0244 */
[----:B------:R-:W-:Y:S02]  /*2370*/  ISETP.LT.AND P5, PT, R6, UR5, !P0 ;  /* 0x0000000506007c0c */ /* 0x000fe4000c7a1270 */
[----:B------:R-:W-:Y:S01]  /*2380*/  ISETP.LT.AND P0, PT, R2, UR5, !P0 ;  /* 0x0000000502007c0c */ /* 0x000fe2000c701270 */
[----:B-----5:R-:W-:-:S02]  /*2390*/  IMAD R8, R3, 0x8, R7 ;  /* 0x0000000803087824 */ /* 0x020fc400078e0207 */
[----:B------:R-:W-:-:S04]  /*23a0*/  IMAD.WIDE R14, R0, 0x4, R4 ;  /* 0x00000004000e7825 */ /* 0x000fc800078e0204 */
[----:B------:R-:W-:Y:S01]  /*23b0*/  IMAD R10, R3, 0x8, R8 ;  /* 0x00000008030a7824 */ /* 0x000fe200078e0208 */
[----:B-1----:R2:W-:Y:S01]  /*23c0*/  @P6 STG.E.128 desc[UR34][R14.64], R28 ;  /* 0x0000001c0e006986 */ /* 0x0025e2000c101d22 */
[----:B------:R-:W-:-:S04]  /*23d0*/  IMAD.WIDE R4, R51, 0x4, R68 ;  /* 0x0000000433047825 */ /* 0x000fc800078e0244 */
[----:B------:R-:W-:Y:S02]  /*23e0*/  IMAD R2, R3, 0x8, R10 ;  /* 0x0000000803027824 */ /* 0x000fe400078e020a */
[----:B------:R-:W-:-:S04]  /*23f0*/  IMAD.WIDE R6, R7, 0x4, R68 ;  /* 0x0000000407067825 */ /* 0x000fc800078e0244 */
[----:B------:R-:W-:-:S04]  /*2400*/  IMAD.WIDE R8, R8, 0x4, R68 ;  /* 0x0000000408087825 */ /* 0x000fc800078e0244 */
[----:B------:R-:W-:-:S04]  /*2410*/  IMAD.WIDE R10, R10, 0x4, R68 ;  /* 0x000000040a0a7825 */ /* 0x000fc800078e0244 */
[----:B------:R-:W-:-:S04]  /*2420*/  IMAD.WIDE R12, R2, 0x4, R68 ;  /* 0x00000004020c7825 */ /* 0x000fc800078e0244 */
[----:B------:R-:W-:-:S04]  /*2430*/  IMAD.WIDE R4, R0, 0x4, R4 ;  /* 0x0000000400047825 */ /* 0x000fc800078e0204 */
[C---:B------:R-:W-:Y:S01]  /*2440*/  IMAD.WIDE R6, R0.reuse, 0x4, R6 ;  /* 0x0000000400067825 */ /* 0x040fe200078e0206 */
[----:B------:R2:W-:Y:S03]  /*2450*/  @P5 STG.E.128 desc[UR34][R4.64], R16 ;  /* 0x0000001004005986 */ /* 0x0005e6000c101d22 */
[C---:B------:R-:W-:Y:S01]  /*2460*/  IMAD.WIDE R8, R0.reuse, 0x4, R8 ;  /* 0x0000000400087825 */ /* 0x040fe200078e0208 */
[----:B------:R2:W-:Y:S03]  /*2470*/  @P4 STG.E.128 desc[UR34][R6.64], R20 ;  /* 0x0000001406004986 */ /* 0x0005e6000c101d22 */
[C---:B------:R-:W-:Y:S01]  /*2480*/  IMAD.WIDE R10, R0.reuse, 0x4, R10 ;  /* 0x00000004000a7825 */ /* 0x040fe200078e020a */
[----:B---3--:R2:W-:Y:S03]  /*2490*/  @P3 STG.E.128 desc[UR34][R8.64], R32 ;  /* 0x0000002008003986 */ /* 0x0085e6000c101d22 */
[----:B------:R-:W-:Y:S01]  /*24a0*/  IMAD.WIDE R12, R0, 0x4, R12 ;  /* 0x00000004000c7825 */ /* 0x000fe200078e020c */
[----:B------:R2:W-:Y:S04]  /*24b0*/  @P2 STG.E.128 desc[UR34][R10.64], R72 ;  /* 0x000000480a002986 */ /* 0x0005e8000c101d22 */
[----:B------:R2:W-:Y:S01]  /*24c0*/  @P1 STG.E.128 desc[UR34][R12.64], R36 ;  /* 0x000000240c001986 */ /* 0x0005e2000c101d22 */
[----:B------:R-:W-:Y:S05]  /*24d0*/  @!P0 EXIT ;  /* 0x000000000000894d */ /* 0x000fea0003800000 */
[----:B--2---:R-:W1:Y:S01]  /*24e0*/  LDS.128 R4, [R70+0x3800] ;  /* 0x0038000046047984 */ /* 0x004e620000000c00 */
[----:B------:R-:W-:-:S04]  /*24f0*/  IMAD R3, R3, 0x8, R2 ;  /* 0x0000000803037824 */ /* 0x000fc800078e0202 */
[----:B------:R-:W-:-:S04]  /*2500*/  IMAD.WIDE R68, R3, 0x4, R68 ;  /* 0x0000000403447825 */ /* 0x000fc800078e0244 */
[----:B------:R-:W-:-:S05]  /*2510*/  IMAD.WIDE R68, R0, 0x4, R68 ;  /* 0x0000000400447825 */ /* 0x000fca00078e0244 */
[----:B-1----:R-:W-:Y:S01]  /*2520*/  STG.E.128 desc[UR34][R68.64], R4 ;  /* 0x0000000444007986 */ /* 0x002fe2000c101d22 */
[----:B------:R-:W-:Y:S05]  /*2530*/  EXIT ;  /* 0x000000000000794d */ /* 0x000fea0003800000 */
.L_x_2:
[----:B------:R-:W-:-:S00]  /*2540*/  BRA `(.L_x_2) ;  /* 0xfffffffc00fc7947 */ /* 0x000fc0000383ffff */
[----:B------:R-:W-:-:S00]  /*2550*/  NOP ;  /* 0x0000000000007918 */ /* 0x000fc00000000000 */
        /* <DEDUP_REMOVED lines=10> */
.L_x_3:


//--------------------- .nv.shared.matmul_kernel  --------------------------
	.section	.nv.shared.matmul_kernel,"aw",@nobits
	.sectionflags	@""
	.align	16
	.zero		1024


//--------------------- .nv.constant0.matmul_kernel --------------------------
	.section	.nv.constant0.matmul_kernel,"a",@progbits
	.sectionflags	@""
	.align	4
.nv.constant0.matmul_kernel:
	.zero		576
